def matmul_kernel(
    a_ptr,
    b_ptr,
    c_ptr,
    M,
    N,
    K,
    stride_am,
    stride_ak,
    stride_bk,
    stride_bn,
    stride_cm,
    stride_cn,
    BLOCK_M: tl.constexpr,
    BLOCK_N: tl.constexpr,
    BLOCK_K: tl.constexpr,
    GROUP_M: tl.constexpr,
):
    pid = tl.program_id(axis=0)
    num_pid_m = tl.cdiv(M, BLOCK_M)
    num_pid_n = tl.cdiv(N, BLOCK_N)
    num_pid_in_group = GROUP_M * num_pid_n
    group_id = pid // num_pid_in_group
    first_pid_m = group_id * GROUP_M
    group_size_m = min(num_pid_m - first_pid_m, GROUP_M)
    pid_m = first_pid_m + ((pid % num_pid_in_group) % group_size_m)
    pid_n = (pid % num_pid_in_group) // group_size_m

    offs_am = (pid_m * BLOCK_M + tl.arange(0, BLOCK_M)) % M
    offs_bn = (pid_n * BLOCK_N + tl.arange(0, BLOCK_N)) % N
    offs_k = tl.arange(0, BLOCK_K)
    a_ptrs = a_ptr + offs_am[:, None] * stride_am + offs_k[None, :] * stride_ak
    b_ptrs = b_ptr + offs_k[:, None] * stride_bk + offs_bn[None, :] * stride_bn

    acc = tl.zeros((BLOCK_M, BLOCK_N), dtype=tl.float32)
    for kk in range(0, tl.cdiv(K, BLOCK_K)):
        a = tl.load(a_ptrs, mask=offs_k[None, :] < K - kk * BLOCK_K, other=0.0)
        b = tl.load(b_ptrs, mask=offs_k[:, None] < K - kk * BLOCK_K, other=0.0)
        acc = tl.dot(a, b, acc)
        a_ptrs += BLOCK_K * stride_ak
        b_ptrs += BLOCK_K * stride_bk

    c = acc.to(c_ptr.dtype.element_ty)
    offs_cm = pid_m * BLOCK_M + tl.arange(0, BLOCK_M)
    offs_cn = pid_n * BLOCK_N + tl.arange(0, BLOCK_N)
    c_ptrs = c_ptr + offs_cm[:, None] * stride_cm + offs_cn[None, :] * stride_cn
    mask = (offs_cm[:, None] < M) & (offs_cn[None, :] < N)
    tl.store(c_ptrs, c, mask=mask)

# config = {"BLOCK_K": 32, "BLOCK_M": 64, "BLOCK_N": 128, "GROUP_M": 8, "arch": "sm_100", "dtype": "fp8e4m3", "num_ctas": 1, "num_stages": 3, "num_warps": 16}
# arch = sm_100


// ===== COMPILED SASS (sm_100a) =====

	.target	sm_100a

	.elftype	@"ET_EXEC"


//--------------------- .note.nv.tkinfo           --------------------------
	.section	.note.nv.tkinfo,"",@"SHT_NOTE"
	.sectionflags	@"SHF_NOTE_NV_TKINFO"
	.tkinfo
        /*0018*/ 	.word	0x00000081
        /*0030*/ 	.string	""
        /*0030*/ 	.string	"ptxas-blackwell"
        /*0030*/ 	.string	"Cuda compilation tools, release 12.9, V12.9.86"
        /*0030*/ 	.string	"Build cuda_12.9.r12.9/compiler.36037853_0"
        /*0030*/ 	.string	"-v  -suppress-debug-info  -lineinfo  -arch sm_100a "



//--------------------- .note.nv.cuver            --------------------------
	.section	.note.nv.cuver,"",@"SHT_NOTE"
	.sectionflags	@"SHF_NOTE_NV_CUVER"
        /*0018*/ 	.short	0x0001
        /*001a*/ 	.short	0x0064
        /*001c*/ 	.short	0x0001
        /*001e*/ 	.short	0x0000
        /*0020*/ 	.short	0x0001
        /*0022*/ 	.short	0x0000


//--------------------- .nv.info                  --------------------------
	.section	.nv.info,"",@"SHT_CUDA_INFO"
	.align	4


	//----- nvinfo : EIATTR_REGCOUNT
	.align		4
        /*0000*/ 	.byte	0x04, 0x2f
        /*0002*/ 	.short	(.L_1 - .L_0)
	.align		4
.L_0:
        /*0004*/ 	.word	index@(matmul_kernel)
        /*0008*/ 	.word	0x0000006d


	//----- nvinfo : EIATTR_FRAME_SIZE
	.align		4
.L_1:
        /*000c*/ 	.byte	0x04, 0x11
        /*000e*/ 	.short	(.L_3 - .L_2)
	.align		4
.L_2:
        /*0010*/ 	.word	index@(matmul_kernel)
        /*0014*/ 	.word	0x00000000


	//----- nvinfo : EIATTR_MIN_STACK_SIZE
	.align		4
.L_3:
        /*0018*/ 	.byte	0x04, 0x12
        /*001a*/ 	.short	(.L_5 - .L_4)
	.align		4
.L_4:
        /*001c*/ 	.word	index@(matmul_kernel)
        /*0020*/ 	.word	0x00000000
.L_5:


//--------------------- .nv.info.matmul_kernel    --------------------------
	.section	.nv.info.matmul_kernel,"",@"SHT_CUDA_INFO"
	.sectionflags	@""
	.align	4


	//----- nvinfo : EIATTR_CUDA_API_VERSION
	.align		4
        /*0000*/ 	.byte	0x04, 0x37
        /*0002*/ 	.short	(.L_7 - .L_6)
.L_6:
        /*0004*/ 	.word	0x00000081


	//----- nvinfo : EIATTR_KPARAM_INFO
	.align		4
.L_7:
        /*0008*/ 	.byte	0x04, 0x17
        /*000a*/ 	.short	(.L_9 - .L_8)
.L_8:
        /*000c*/ 	.word	0x00000000
        /*0010*/ 	.short	0x000d
        /*0012*/ 	.short	0x0048
        /*0014*/ 	.byte	0x00, 0xf4, 0x21, 0x00


	//----- nvinfo : EIATTR_KPARAM_INFO
	.align		4
.L_9:
        /*0018*/ 	.byte	0x04, 0x17
        /*001a*/ 	.short	(.L_11 - .L_10)
.L_10:
        /*001c*/ 	.word	0x00000000
        /*0020*/ 	.short	0x000c
        /*0022*/ 	.short	0x0040
        /*0024*/ 	.byte	0x00, 0xf4, 0x21, 0x00


	//----- nvinfo : EIATTR_KPARAM_INFO
	.align		4
.L_11:
        /*0028*/ 	.byte	0x04, 0x17
        /*002a*/ 	.short	(.L_13 - .L_12)
.L_12:
        /*002c*/ 	.word	0x00000000
        /*0030*/ 	.short	0x000b
        /*0032*/ 	.short	0x0038
        /*0034*/ 	.byte	0x00, 0xf0, 0x11, 0x00


	//----- nvinfo : EIATTR_KPARAM_INFO
	.align		4
.L_13:
        /*0038*/ 	.byte	0x04, 0x17
        /*003a*/ 	.short	(.L_15 - .L_14)
.L_14:
        /*003c*/ 	.word	0x00000000
        /*0040*/ 	.short	0x000a
        /*0042*/ 	.short	0x0034
        /*0044*/ 	.byte	0x00, 0xf0, 0x11, 0x00


	//----- nvinfo : EIATTR_KPARAM_INFO
	.align		4
.L_15:
        /*0048*/ 	.byte	0x04, 0x17
        /*004a*/ 	.short	(.L_17 - .L_16)
.L_16:
        /*004c*/ 	.word	0x00000000
        /*0050*/ 	.short	0x0009
        /*0052*/ 	.short	0x0030
        /*0054*/ 	.byte	0x00, 0xf0, 0x11, 0x00


	//----- nvinfo : EIATTR_KPARAM_INFO
	.align		4
.L_17:
        /*0058*/ 	.byte	0x04, 0x17
        /*005a*/ 	.short	(.L_19 - .L_18)
.L_18:
        /*005c*/ 	.word	0x00000000
        /*0060*/ 	.short	0x0008
        /*0062*/ 	.short	0x002c
        /*0064*/ 	.byte	0x00, 0xf0, 0x11, 0x00


	//----- nvinfo : EIATTR_KPARAM_INFO
	.align		4
.L_19:
        /*0068*/ 	.byte	0x04, 0x17
        /*006a*/ 	.short	(.L_21 - .L_20)
.L_20:
        /*006c*/ 	.word	0x00000000
        /*0070*/ 	.short	0x0007
        /*0072*/ 	.short	0x0028
        /*0074*/ 	.byte	0x00, 0xf0, 0x11, 0x00


	//----- nvinfo : EIATTR_KPARAM_INFO
	.align		4
.L_21:
        /*0078*/ 	.byte	0x04, 0x17
        /*007a*/ 	.short	(.L_23 - .L_22)
.L_22:
        /*007c*/ 	.word	0x00000000
        /*0080*/ 	.short	0x0006
        /*0082*/ 	.short	0x0024
        /*0084*/ 	.byte	0x00, 0xf0, 0x11, 0x00


	//----- nvinfo : EIATTR_KPARAM_INFO
	.align		4
.L_23:
        /*0088*/ 	.byte	0x04, 0x17
        /*008a*/ 	.short	(.L_25 - .L_24)
.L_24:
        /*008c*/ 	.word	0x00000000
        /*0090*/ 	.short	0x0005
        /*0092*/ 	.short	0x0020
        /*0094*/ 	.byte	0x00, 0xf0, 0x11, 0x00


	//----- nvinfo : EIATTR_KPARAM_INFO
	.align		4
.L_25:
        /*0098*/ 	.byte	0x04, 0x17
        /*009a*/ 	.short	(.L_27 - .L_26)
.L_26:
        /*009c*/ 	.word	0x00000000
        /*00a0*/ 	.short	0x0004
        /*00a2*/ 	.short	0x001c
        /*00a4*/ 	.byte	0x00, 0xf0, 0x11, 0x00


	//----- nvinfo : EIATTR_KPARAM_INFO
	.align		4
.L_27:
        /*00a8*/ 	.byte	0x04, 0x17
        /*00aa*/ 	.short	(.L_29 - .L_28)
.L_28:
        /*00ac*/ 	.word	0x00000000
        /*00b0*/ 	.short	0x0003
        /*00b2*/ 	.short	0x0018
        /*00b4*/ 	.byte	0x00, 0xf0, 0x11, 0x00


	//----- nvinfo : EIATTR_KPARAM_INFO
	.align		4
.L_29:
        /*00b8*/ 	.byte	0x04, 0x17
        /*00ba*/ 	.short	(.L_31 - .L_30)
.L_30:
        /*00bc*/ 	.word	0x00000000
        /*00c0*/ 	.short	0x0002
        /*00c2*/ 	.short	0x0010
        /*00c4*/ 	.byte	0x00, 0xf4, 0x21, 0x00


	//----- nvinfo : EIATTR_KPARAM_INFO
	.align		4
.L_31:
        /*00c8*/ 	.byte	0x04, 0x17
        /*00ca*/ 	.short	(.L_33 - .L_32)
.L_32:
        /*00cc*/ 	.word	0x00000000
        /*00d0*/ 	.short	0x0001
        /*00d2*/ 	.short	0x0008
        /*00d4*/ 	.byte	0x00, 0xf4, 0x21, 0x00


	//----- nvinfo : EIATTR_KPARAM_INFO
	.align		4
.L_33:
        /*00d8*/ 	.byte	0x04, 0x17
        /*00da*/ 	.short	(.L_35 - .L_34)
.L_34:
        /*00dc*/ 	.word	0x00000000
        /*00e0*/ 	.short	0x0000
        /*00e2*/ 	.short	0x0000
        /*00e4*/ 	.byte	0x00, 0xf4, 0x21, 0x00


	//----- nvinfo : EIATTR_SPARSE_MMA_MASK
	.align		4
.L_35:
        /*00e8*/ 	.byte	0x03, 0x50
        /*00ea*/ 	.short	0x0000


	//----- nvinfo : EIATTR_MAXREG_COUNT
	.align		4
        /*00ec*/ 	.byte	0x03, 0x1b
        /*00ee*/ 	.short	0x0080


	//----- nvinfo : EIATTR_NUM_BARRIERS
	.align		4
        /*00f0*/ 	.byte	0x02, 0x4c
        /*00f2*/ 	.byte	0x01
	.zero		1


	//----- nvinfo : EIATTR_VRC_CTA_INIT_COUNT
	.align		4
        /*00f4*/ 	.byte	0x02, 0x4a
	.zero		1
	.zero		1


	//----- nvinfo : EIATTR_EXIT_INSTR_OFFSETS
	.align		4
        /*00f8*/ 	.byte	0x04, 0x1c
        /*00fa*/ 	.short	(.L_37 - .L_36)


	//   ....[0]....
.L_36:
        /*00fc*/ 	.word	0x00002a20


	//   ....[1]....
        /*0100*/ 	.word	0x00002a40


	//----- nvinfo : EIATTR_REQNTID
	.align		4
.L_37:
        /*0104*/ 	.byte	0x04, 0x10
        /*0106*/ 	.short	(.L_39 - .L_38)
.L_38:
        /*0108*/ 	.word	0x00000200
        /*010c*/ 	.word	0x00000001
        /*0110*/ 	.word	0x00000001


	//----- nvinfo : EIATTR_CBANK_PARAM_SIZE
	.align		4
.L_39:
        /*0114*/ 	.byte	0x03, 0x19
        /*0116*/ 	.short	0x0050


	//----- nvinfo : EIATTR_PARAM_CBANK
	.align		4
        /*0118*/ 	.byte	0x04, 0x0a
        /*011a*/ 	.short	(.L_41 - .L_40)
	.align		4
.L_40:
        /*011c*/ 	.word	index@(.nv.constant0.matmul_kernel)
        /*0120*/ 	.short	0x0380
        /*0122*/ 	.short	0x0050


	//----- nvinfo : EIATTR_SW_WAR
	.align		4
.L_41:
        /*0124*/ 	.byte	0x04, 0x36
        /*0126*/ 	.short	(.L_43 - .L_42)
.L_42:
        /*0128*/ 	.word	0x00000008
.L_43:


//--------------------- .nv.compat                --------------------------
	.section	.nv.compat,"",@"SHT_CUDA_COMPAT_INFO"
	.align	4
        /*0000*/ 	.byte	0x02, 0x02, 0x02, 0x00, 0x02, 0x05, 0x05, 0x00, 0x02, 0x03, 0x00, 0x00, 0x02, 0x06, 0x01, 0x00


//--------------------- .nv.callgraph             --------------------------
	.section	.nv.callgraph,"",@"SHT_CUDA_CALLGRAPH"
	.align	4
	.sectionentsize	8
	.align		4
        /*0000*/ 	.word	0x00000000
	.align		4
        /*0004*/ 	.word	0xffffffff
	.align		4
        /*0008*/ 	.word	0x00000000
	.align		4
        /*000c*/ 	.word	0xfffffffe
	.align		4
        /*0010*/ 	.word	0x00000000
	.align		4
        /*0014*/ 	.word	0xfffffffd
	.align		4
        /*0018*/ 	.word	0x00000000
	.align		4
        /*001c*/ 	.word	0xfffffffc


//--------------------- .text.matmul_kernel       --------------------------
	.section	.text.matmul_kernel,"ax",@progbits
	.align	128
        .global         matmul_kernel
        .type           matmul_kernel,@function
        .size           matmul_kernel,(.L_x_4 - matmul_kernel)
        .other          matmul_kernel,@"STO_CUDA_ENTRY STV_DEFAULT"
matmul_kernel:
.text.matmul_kernel:
[----:B------:R-:W0:Y:S08]  /*0000*/  LDC R1, c[0x0][0x37c] ;  /* 0x0000df00ff017b82 */ /* 0x000e300000000800 */
[----:B------:R-:W1:Y:S01]  /*0010*/  LDC.64 R10, c[0x0][0x398] ;  /* 0x0000e600ff0a7b82 */ /* 0x000e620000000a00 */
[----:B------:R-:W2:Y:S01]  /*0020*/  S2R R5, SR_CTAID.X ;  /* 0x0000000000057919 */ /* 0x000ea20000002500 */
[----:B------:R-:W3:Y:S01]  /*0030*/  LDCU UR4, c[0x0][0x3a0] ;  /* 0x00007400ff0477ac */ /* 0x000ee20008000800 */
[----:B------:R-:W-:Y:S01]  /*0040*/  UMOV UR5, 0x400 ;  /* 0x0000040000057882 */ /* 0x000fe20000000000 */
[----:B------:R-:W4:Y:S04]  /*0050*/  LDCU.64 UR8, c[0x0][0x358] ;  /* 0x00006b00ff0877ac */ /* 0x000f280008000a00 */
[----:B------:R-:W5:Y:S01]  /*0060*/  S2UR UR6, SR_CgaCtaId ;  /* 0x00000000000679c3 */ /* 0x000f620000008800 */
[----:B------:R-:W0:Y:S01]  /*0070*/  LDCU UR7, c[0x0][0x3a0] ;  /* 0x00007400ff0777ac */ /* 0x000e220008000800 */
[----:B---3--:R-:W-:Y:S01]  /*0080*/  UIADD3 UR4, UPT, UPT, UR4, 0x1f, URZ ;  /* 0x0000001f04047890 */ /* 0x008fe2000fffe0ff */
[----:B-1----:R-:W-:-:S03]  /*0090*/  VIADD R0, R11, 0x7f ;  /* 0x0000007f0b007836 */ /* 0x002fc60000000000 */
[----:B------:R-:W-:Y:S02]  /*00a0*/  UISETP.GT.AND UP0, UPT, UR4, 0x1f, UPT ;  /* 0x0000001f0400788c */ /* 0x000fe4000bf04270 */
[----:B------:R-:W-:Y:S01]  /*00b0*/  SHF.R.S32.HI R3, RZ, 0x1f, R0 ;  /* 0x0000001fff037819 */ /* 0x000fe20000011400 */
[----:B-----5:R-:W-:-:S03]  /*00c0*/  ULEA UR5, UR6, UR5, 0x18 ;  /* 0x0000000506057291 */ /* 0x020fc6000f8ec0ff */
[----:B------:R-:W-:Y:S02]  /*00d0*/  LEA.HI R3, R3, R0, RZ, 0x7 ;  /* 0x0000000003037211 */ /* 0x000fe400078f38ff */
[----:B--2---:R-:W-:Y:S02]  /*00e0*/  IABS R8, R5 ;  /* 0x0000000500087213 */ /* 0x004fe40000000000 */
[----:B------:R-:W-:-:S05]  /*00f0*/  SHF.R.S32.HI R3, RZ, 0x7, R3 ;  /* 0x00000007ff037819 */ /* 0x000fca0000011403 */
[----:B------:R-:W-:-:S05]  /*0100*/  IMAD.SHL.U32 R4, R3, 0x8, RZ ;  /* 0x0000000803047824 */ /* 0x000fca00078e00ff */
[-C--:B------:R-:W-:Y:S02]  /*0110*/  IABS R7, R4.reuse ;  /* 0x0000000400077213 */ /* 0x080fe40000000000 */
[----:B------:R-:W-:Y:S02]  /*0120*/  IABS R12, R4 ;  /* 0x00000004000c7213 */ /* 0x000fe40000000000 */
[----:B------:R-:W1:Y:S08]  /*0130*/  I2F.RP R0, R7 ;  /* 0x0000000700007306 */ /* 0x000e700000209400 */
[----:B-1----:R-:W1:Y:S02]  /*0140*/  MUFU.RCP R0, R0 ;  /* 0x0000000000007308 */ /* 0x002e640000001000 */
[----:B-1----:R-:W-:-:S02]  /*0150*/  VIADD R2, R0, 0xffffffe ;  /* 0x0ffffffe00027836 */ /* 0x002fc40000000000 */
[----:B------:R-:W-:-:S04]  /*0160*/  IMAD.MOV R0, RZ, RZ, -R12 ;  /* 0x000000ffff007224 */ /* 0x000fc800078e0a0c */
[----:B------:R1:W2:Y:S02]  /*0170*/  F2I.FTZ.U32.TRUNC.NTZ R3, R2 ;  /* 0x0000000200037305 */ /* 0x0002a4000021f000 */
[----:B-1----:R-:W-:Y:S02]  /*0180*/  IMAD.MOV.U32 R2, RZ, RZ, RZ ;  /* 0x000000ffff027224 */ /* 0x002fe400078e00ff */
[----:B--2---:R-:W-:-:S04]  /*0190*/  IMAD.MOV R6, RZ, RZ, -R3 ;  /* 0x000000ffff067224 */ /* 0x004fc800078e0a03 */
[----:B------:R-:W-:Y:S02]  /*01a0*/  IMAD R9, R6, R7, RZ ;  /* 0x0000000706097224 */ /* 0x000fe400078e02ff */
[----:B------:R-:W-:Y:S02]  /*01b0*/  IMAD.MOV.U32 R6, RZ, RZ, R8 ;  /* 0x000000ffff067224 */ /* 0x000fe400078e0008 */
[----:B------:R-:W-:-:S06]  /*01c0*/  IMAD.HI.U32 R3, R3, R9, R2 ;  /* 0x0000000903037227 */ /* 0x000fcc00078e0002 */
[----:B------:R-:W-:-:S04]  /*01d0*/  IMAD.HI.U32 R3, R3, R6, RZ ;  /* 0x0000000603037227 */ /* 0x000fc800078e00ff */
[----:B------:R-:W-:-:S05]  /*01e0*/  IMAD R0, R3, R0, R6 ;  /* 0x0000000003007224 */ /* 0x000fca00078e0206 */
[----:B------:R-:W-:-:S13]  /*01f0*/  ISETP.GT.U32.AND P1, PT, R7, R0, PT ;  /* 0x000000000700720c */ /* 0x000fda0003f24070 */
[----:B------:R-:W-:Y:S02]  /*0200*/  @!P1 IMAD.IADD R0, R0, 0x1, -R7 ;  /* 0x0000000100009824 */ /* 0x000fe400078e0a07 */
[----:B------:R-:W-:Y:S01]  /*0210*/  @!P1 VIADD R3, R3, 0x1 ;  /* 0x0000000103039836 */ /* 0x000fe20000000000 */
[----:B------:R-:W-:Y:S02]  /*0220*/  ISETP.NE.AND P1, PT, R4, RZ, PT ;  /* 0x000000ff0400720c */ /* 0x000fe40003f25270 */
[----:B------:R-:W-:Y:S02]  /*0230*/  ISETP.GE.U32.AND P0, PT, R0, R7, PT ;  /* 0x000000070000720c */ /* 0x000fe40003f06070 */
[----:B------:R-:W-:-:S04]  /*0240*/  LOP3.LUT R0, R5, R4, RZ, 0x3c, !PT ;  /* 0x0000000405007212 */ /* 0x000fc800078e3cff */
[----:B------:R-:W-:Y:S01]  /*0250*/  ISETP.GE.AND P2, PT, R0, RZ, PT ;  /* 0x000000ff0000720c */ /* 0x000fe20003f46270 */
[----:B------:R-:W-:-:S06]  /*0260*/  VIADD R0, R10, 0x3f ;  /* 0x0000003f0a007836 */ /* 0x000fcc0000000000 */
[----:B------:R-:W-:-:S04]  /*0270*/  @P0 VIADD R3, R3, 0x1 ;  /* 0x0000000103030836 */ /* 0x000fc80000000000 */
[----:B------:R-:W-:Y:S01]  /*0280*/  IMAD.MOV.U32 R2, RZ, RZ, R3 ;  /* 0x000000ffff027224 */ /* 0x000fe200078e0003 */
[----:B------:R-:W-:-:S03]  /*0290*/  SHF.R.S32.HI R3, RZ, 0x1f, R0 ;  /* 0x0000001fff037819 */ /* 0x000fc60000011400 */
[----:B------:R-:W-:Y:S01]  /*02a0*/  @!P2 IMAD.MOV R2, RZ, RZ, -R2 ;  /* 0x000000ffff02a224 */ /* 0x000fe200078e0a02 */
[----:B------:R-:W-:Y:S02]  /*02b0*/  @!P1 LOP3.LUT R2, RZ, R4, RZ, 0x33, !PT ;  /* 0x00000004ff029212 */ /* 0x000fe400078e33ff */
[----:B------:R-:W-:-:S03]  /*02c0*/  LEA.HI R3, R3, R0, RZ, 0x6 ;  /* 0x0000000003037211 */ /* 0x000fc600078f30ff */
[----:B------:R-:W-:Y:S02]  /*02d0*/  IMAD.SHL.U32 R6, R2, 0x8, RZ ;  /* 0x0000000802067824 */ /* 0x000fe400078e00ff */
[----:B------:R-:W-:-:S03]  /*02e0*/  IMAD.MOV R2, RZ, RZ, -R2 ;  /* 0x000000ffff027224 */ /* 0x000fc600078e0a02 */
[----:B------:R-:W-:Y:S01]  /*02f0*/  LEA.HI.SX32 R3, R3, -R6, 0x1a ;  /* 0x8000000603037211 */ /* 0x000fe200078fd2ff */
[----:B------:R-:W-:-:S03]  /*0300*/  IMAD R13, R4, R2, R5 ;  /* 0x00000002040d7224 */ /* 0x000fc600078e0205 */
[----:B------:R-:W-:-:S04]  /*0310*/  VIMNMX R8, PT, PT, R3, 0x8, PT ;  /* 0x0000000803087848 */ /* 0x000fc80003fe0100 */
[-C--:B------:R-:W-:Y:S02]  /*0320*/  IABS R7, R8.reuse ;  /* 0x0000000800077213 */ /* 0x080fe40000000000 */
[----:B------:R-:W-:Y:S02]  /*0330*/  IABS R4, R8 ;  /* 0x0000000800047213 */ /* 0x000fe40000000000 */
[----:B------:R-:W1:Y:S08]  /*0340*/  I2F.RP R0, R7 ;  /* 0x0000000700007306 */ /* 0x000e700000209400 */
[----:B-1----:R-:W1:Y:S02]  /*0350*/  MUFU.RCP R0, R0 ;  /* 0x0000000000007308 */ /* 0x002e640000001000 */
[----:B-1----:R-:W-:-:S02]  /*0360*/  VIADD R3, R0, 0xffffffe ;  /* 0x0ffffffe00037836 */ /* 0x002fc40000000000 */
[----:B------:R-:W-:-:S04]  /*0370*/  IMAD.MOV R0, RZ, RZ, -R4 ;  /* 0x000000ffff007224 */ /* 0x000fc800078e0a04 */
[----:B------:R-:W1:Y:S02]  /*0380*/  F2I.FTZ.U32.TRUNC.NTZ R3, R3 ;  /* 0x0000000300037305 */ /* 0x000e64000021f000 */
[----:B-1----:R-:W-:-:S04]  /*0390*/  IMAD.MOV R9, RZ, RZ, -R3 ;  /* 0x000000ffff097224 */ /* 0x002fc800078e0a03 */
[----:B------:R-:W-:Y:S01]  /*03a0*/  IMAD.MOV.U32 R2, RZ, RZ, R9 ;  /* 0x000000ffff027224 */ /* 0x000fe200078e0009 */
[----:B------:R-:W-:-:S03]  /*03b0*/  IABS R9, R13 ;  /* 0x0000000d00097213 */ /* 0x000fc60000000000 */
[----:B------:R-:W-:Y:S02]  /*03c0*/  IMAD R5, R2, R7, RZ ;  /* 0x0000000702057224 */ /* 0x000fe400078e02ff */
[----:B------:R-:W-:-:S04]  /*03d0*/  IMAD.MOV.U32 R2, RZ, RZ, RZ ;  /* 0x000000ffff027224 */ /* 0x000fc800078e00ff */
[----:B------:R-:W-:Y:S01]  /*03e0*/  IMAD.HI.U32 R2, R3, R5, R2 ;  /* 0x0000000503027227 */ /* 0x000fe200078e0002 */
[----:B------:R-:W-:-:S04]  /*03f0*/  LOP3.LUT R3, R13, R8, RZ, 0x3c, !PT ;  /* 0x000000080d037212 */ /* 0x000fc800078e3cff */
[----:B------:R-:W-:Y:S01]  /*0400*/  ISETP.GE.AND P2, PT, R3, RZ, PT ;  /* 0x000000ff0300720c */ /* 0x000fe20003f46270 */
[----:B------:R-:W-:-:S04]  /*0410*/  IMAD.HI.U32 R2, R2, R9, RZ ;  /* 0x0000000902027227 */ /* 0x000fc800078e00ff */
[----:B------:R-:W-:-:S05]  /*0420*/  IMAD R0, R2, R0, R9 ;  /* 0x0000000002007224 */ /* 0x000fca00078e0209 */
[----:B------:R-:W-:-:S13]  /*0430*/  ISETP.GT.U32.AND P1, PT, R7, R0, PT ;  /* 0x000000000700720c */ /* 0x000fda0003f24070 */
[----:B------:R-:W-:Y:S02]  /*0440*/  @!P1 IMAD.IADD R0, R0, 0x1, -R7 ;  /* 0x0000000100009824 */ /* 0x000fe400078e0a07 */
[----:B------:R-:W-:Y:S01]  /*0450*/  @!P1 VIADD R2, R2, 0x1 ;  /* 0x0000000102029836 */ /* 0x000fe20000000000 */
[----:B------:R-:W-:Y:S02]  /*0460*/  ISETP.NE.AND P1, PT, R8, RZ, PT ;  /* 0x000000ff0800720c */ /* 0x000fe40003f25270 */
[----:B------:R-:W-:Y:S02]  /*0470*/  ISETP.GE.U32.AND P0, PT, R0, R7, PT ;  /* 0x000000070000720c */ /* 0x000fe40003f06070 */
[----:B------:R-:W1:Y:S11]  /*0480*/  S2R R0, SR_TID.X ;  /* 0x0000000000007919 */ /* 0x000e760000002100 */
[----:B------:R-:W-:-:S04]  /*0490*/  @P0 VIADD R2, R2, 0x1 ;  /* 0x0000000102020836 */ /* 0x000fc80000000000 */
[----:B------:R-:W-:Y:S01]  /*04a0*/  @!P2 IMAD.MOV R2, RZ, RZ, -R2 ;  /* 0x000000ffff02a224 */ /* 0x000fe200078e0a02 */
[----:B------:R-:W-:-:S05]  /*04b0*/  @!P1 LOP3.LUT R2, RZ, R8, RZ, 0x33, !PT ;  /* 0x00000008ff029212 */ /* 0x000fca00078e33ff */
[----:B------:R-:W-:Y:S02]  /*04c0*/  IMAD.MOV R3, RZ, RZ, -R2 ;  /* 0x000000ffff037224 */ /* 0x000fe400078e0a02 */
[----:B------:R-:W-:Y:S02]  /*04d0*/  IMAD.SHL.U32 R36, R2, 0x80, RZ ;  /* 0x0000008002247824 */ /* 0x000fe400078e00ff */
[----:B------:R-:W-:-:S04]  /*04e0*/  IMAD R3, R8, R3, R13 ;  /* 0x0000000308037224 */ /* 0x000fc800078e020d */
[----:B------:R-:W-:Y:S01]  /*04f0*/  IMAD.IADD R3, R6, 0x1, R3 ;  /* 0x0000000106037824 */ /* 0x000fe200078e0203 */
[----:B-1----:R-:W-:Y:S02]  /*0500*/  SHF.R.U32.HI R31, RZ, 0x6, R0 ;  /* 0x00000006ff1f7819 */ /* 0x002fe40000011600 */
[C---:B------:R-:W-:Y:S02]  /*0510*/  LOP3.LUT R30, R0.reuse, 0x3f, RZ, 0xc0, !PT ;  /* 0x0000003f001e7812 */ /* 0x040fe400078ec0ff */
[----:B------:R-:W-:Y:S02]  /*0520*/  SGXT.U32 R31, R31, 0x3 ;  /* 0x000000031f1f781a */ /* 0x000fe40000000000 */
[C---:B------:R-:W-:Y:S01]  /*0530*/  LEA.HI R32, R0.reuse, 0x8, RZ, 0x1a ;  /* 0x0000000800207811 */ /* 0x040fe200078fd0ff */
[----:B------:R-:W-:Y:S01]  /*0540*/  IMAD R30, R3, 0x40, R30 ;  /* 0x00000040031e7824 */ /* 0x000fe200078e021e */
[----:B------:R-:W-:Y:S02]  /*0550*/  LEA.HI R33, R0, 0x18, RZ, 0x1a ;  /* 0x0000001800217811 */ /* 0x000fe400078fd0ff */
[----:B------:R-:W-:Y:S01]  /*0560*/  LOP3.LUT R34, R31, 0x10, RZ, 0xfc, !PT ;  /* 0x000000101f227812 */ /* 0x000fe200078efcff */
[----:B0---4-:R-:W-:Y:S06]  /*0570*/  BRA.U UP0, `(.L_x_0) ;  /* 0x0000000100307547 */ /* 0x011fec000b800000 */
[----:B------:R-:W-:Y:S01]  /*0580*/  IMAD.SHL.U32 R35, R0, 0x8, RZ ;  /* 0x0000000800237824 */ /* 0x000fe200078e00ff */
[--C-:B------:R-:W-:Y:S02]  /*0590*/  SHF.R.U32.HI R37, RZ, 0x4, R0.reuse ;  /* 0x00000004ff257819 */ /* 0x100fe40000011600 */
[----:B------:R-:W-:Y:S02]  /*05a0*/  CS2R R4, SRZ ;  /* 0x0000000000047805 */ /* 0x000fe4000001ff00 */
[----:B------:R-:W-:Y:S02]  /*05b0*/  SHF.R.U32.HI R38, RZ, 0x2, R0 ;  /* 0x00000002ff267819 */ /* 0x000fe40000011600 */
[----:B------:R-:W-:Y:S02]  /*05c0*/  CS2R R6, SRZ ;  /* 0x0000000000067805 */ /* 0x000fe4000001ff00 */
[----:B------:R-:W-:Y:S02]  /*05d0*/  CS2R R16, SRZ ;  /* 0x0000000000107805 */ /* 0x000fe4000001ff00 */
[----:B------:R-:W-:-:S02]  /*05e0*/  CS2R R18, SRZ ;  /* 0x0000000000127805 */ /* 0x000fc4000001ff00 */
[----:B------:R-:W-:Y:S02]  /*05f0*/  CS2R R12, SRZ ;  /* 0x00000000000c7805 */ /* 0x000fe4000001ff00 */
[----:B------:R-:W-:Y:S02]  /*0600*/  CS2R R14, SRZ ;  /* 0x00000000000e7805 */ /* 0x000fe4000001ff00 */
[----:B------:R-:W-:Y:S02]  /*0610*/  CS2R R20, SRZ ;  /* 0x0000000000147805 */ /* 0x000fe4000001ff00 */
[----:B------:R-:W-:Y:S01]  /*0620*/  CS2R R22, SRZ ;  /* 0x0000000000167805 */ /* 0x000fe2000001ff00 */
[----:B------:R-:W-:Y:S06]  /*0630*/  BRA `(.L_x_1) ;  /* 0x0000001800287947 */ /* 0x000fec0003800000 */
.L_x_0:
[----:B------:R-:W-:Y:S01]  /*0640*/  IABS R17, R10 ;  /* 0x0000000a00117213 */ /* 0x000fe20000000000 */
[----:B------:R-:W0:Y:S01]  /*0650*/  LDCU UR10, c[0x0][0x3b0] ;  /* 0x00007600ff0a77ac */ /* 0x000e220008000800 */
[----:B------:R-:W-:Y:S01]  /*0660*/  IABS R15, R11 ;  /* 0x0000000b000f7213 */ /* 0x000fe20000000000 */
[----:B------:R-:W1:Y:S01]  /*0670*/  LDC R75, c[0x0][0x3a8] ;  /* 0x0000ea00ff4b7b82 */ /* 0x000e620000000800 */
[----:B------:R-:W2:Y:S01]  /*0680*/  I2F.RP R7, R17 ;  /* 0x0000001100077306 */ /* 0x000ea20000209400 */
[----:B------:R-:W-:Y:S01]  /*0690*/  IABS R12, R30 ;  /* 0x0000001e000c7213 */ /* 0x000fe20000000000 */
[----:B------:R-:W3:Y:S01]  /*06a0*/  LDCU.128 UR12, c[0x0][0x380] ;  /* 0x00007000ff0c77ac */ /* 0x000ee20008000c00 */
[C---:B------:R-:W-:Y:S01]  /*06b0*/  LEA.HI R18, R0.reuse, R36, RZ, 0x1b ;  /* 0x0000002400127211 */ /* 0x040fe200078fd8ff */
[----:B------:R-:W-:Y:S01]  /*06c0*/  IMAD.SHL.U32 R35, R0, 0x8, RZ ;  /* 0x0000000800237824 */ /* 0x000fe200078e00ff */
[----:B------:R-:W-:Y:S01]  /*06d0*/  ISETP.GE.AND P2, PT, R30, RZ, PT ;  /* 0x000000ff1e00720c */ /* 0x000fe20003f46270 */
[----:B------:R-:W4:Y:S01]  /*06e0*/  LDCU UR11, c[0x0][0x3a4] ;  /* 0x00007480ff0b77ac */ /* 0x000f220008000800 */
[--C-:B------:R-:W-:Y:S01]  /*06f0*/  SHF.R.U32.HI R37, RZ, 0x4, R0.reuse ;  /* 0x00000004ff257819 */ /* 0x100fe20000011600 */
[----:B------:R-:W5:Y:S01]  /*0700*/  I2F.RP R6, R15 ;  /* 0x0000000f00067306 */ /* 0x000f620000209400 */
[----:B------:R-:W-:Y:S01]  /*0710*/  VIADD R21, R18, 0x50 ;  /* 0x0000005012157836 */ /* 0x000fe20000000000 */
[----:B------:R-:W-:Y:S01]  /*0720*/  LOP3.LUT R80, R0, 0x1f, RZ, 0xc0, !PT ;  /* 0x0000001f00507812 */ /* 0x000fe200078ec0ff */
[----:B------:R-:W-:Y:S01]  /*0730*/  VIADD R23, R18, 0x30 ;  /* 0x0000003012177836 */ /* 0x000fe20000000000 */
[----:B------:R-:W-:Y:S01]  /*0740*/  USHF.R.S32.HI UR6, URZ, 0x1f, UR4 ;  /* 0x0000001fff067899 */ /* 0x000fe20008011404 */
[----:B------:R-:W-:-:S03]  /*0750*/  SHF.R.U32.HI R38, RZ, 0x2, R0 ;  /* 0x00000002ff267819 */ /* 0x000fc60000011600 */
[----:B--2---:R-:W2:Y:S01]  /*0760*/  MUFU.RCP R7, R7 ;  /* 0x0000000700077308 */ /* 0x004ea20000001000 */
[----:B------:R-:W-:Y:S01]  /*0770*/  IABS R16, R23 ;  /* 0x0000001700107213 */ /* 0x000fe20000000000 */
[----:B------:R-:W-:-:S04]  /*0780*/  ULEA.HI UR6, UR6, UR4, URZ, 0x5 ;  /* 0x0000000406067291 */ /* 0x000fc8000f8f28ff */
[----:B------:R-:W-:Y:S01]  /*0790*/  USHF.R.S32.HI UR6, URZ, 0x5, UR6 ;  /* 0x00000005ff067899 */ /* 0x000fe20008011406 */
[----:B-1----:R-:W-:Y:S01]  /*07a0*/  IMAD.SHL.U32 R67, R75, 0x20, RZ ;  /* 0x000000204b437824 */ /* 0x002fe200078e00ff */
[----:B-----5:R-:W1:Y:S01]  /*07b0*/  MUFU.RCP R6, R6 ;  /* 0x0000000600067308 */ /* 0x020e620000001000 */
[-C--:B------:R-:W-:Y:S02]  /*07c0*/  IMAD R69, R33, R75.reuse, RZ ;  /* 0x0000004b21457224 */ /* 0x080fe400078e02ff */
[-C--:B------:R-:W-:Y:S02]  /*07d0*/  IMAD R71, R32, R75.reuse, RZ ;  /* 0x0000004b20477224 */ /* 0x080fe400078e02ff */
[-C--:B------:R-:W-:Y:S02]  /*07e0*/  IMAD R73, R31, R75.reuse, RZ ;  /* 0x0000004b1f497224 */ /* 0x080fe400078e02ff */
[----:B------:R-:W-:Y:S02]  /*07f0*/  IMAD R75, R34, R75, RZ ;  /* 0x0000004b224b7224 */ /* 0x000fe400078e02ff */
[----:B--2---:R-:W-:-:S04]  /*0800*/  VIADD R4, R7, 0xffffffe ;  /* 0x0ffffffe07047836 */ /* 0x004fc80000000000 */
[----:B------:R2:W5:Y:S01]  /*0810*/  F2I.FTZ.U32.TRUNC.NTZ R5, R4 ;  /* 0x0000000400057305 */ /* 0x000562000021f000 */
[----:B-1----:R-:W-:-:S07]  /*0820*/  VIADD R2, R6, 0xffffffe ;  /* 0x0ffffffe06027836 */ /* 0x002fce0000000000 */
[----:B------:R1:W0:Y:S01]  /*0830*/  F2I.FTZ.U32.TRUNC.NTZ R3, R2 ;  /* 0x0000000200037305 */ /* 0x000222000021f000 */
[----:B--2---:R-:W-:Y:S02]  /*0840*/  IMAD.MOV.U32 R4, RZ, RZ, RZ ;  /* 0x000000ffff047224 */ /* 0x004fe400078e00ff */
[----:B-----5:R-:W-:Y:S01]  /*0850*/  IMAD.MOV R8, RZ, RZ, -R5 ;  /* 0x000000ffff087224 */ /* 0x020fe200078e0a05 */
[----:B-1----:R-:W-:-:S03]  /*0860*/  SHF.R.U32.HI R2, RZ, 0x5, R0 ;  /* 0x00000005ff027819 */ /* 0x002fc60000011600 */
[----:B------:R-:W-:Y:S02]  /*0870*/  IMAD R9, R8, R17, RZ ;  /* 0x0000001108097224 */ /* 0x000fe400078e02ff */
[----:B0-----:R-:W-:Y:S02]  /*0880*/  IMAD.MOV R8, RZ, RZ, -R3 ;  /* 0x000000ffff087224 */ /* 0x001fe400078e0a03 */
[----:B------:R-:W-:Y:S01]  /*0890*/  IMAD.HI.U32 R5, R5, R9, R4 ;  /* 0x0000000905057227 */ /* 0x000fe200078e0004 */
[----:B------:R-:W-:-:S03]  /*08a0*/  IABS R9, R21 ;  /* 0x0000001500097213 */ /* 0x000fc60000000000 */
[----:B------:R-:W-:Y:S02]  /*08b0*/  IMAD.MOV.U32 R4, RZ, RZ, R8 ;  /* 0x000000ffff047224 */ /* 0x000fe400078e0008 */
[----:B------:R-:W-:Y:S02]  /*08c0*/  VIADD R8, R18, 0x70 ;  /* 0x0000007012087836 */ /* 0x000fe40000000000 */
[----:B------:R-:W-:Y:S02]  /*08d0*/  IMAD R7, R4, R15, RZ ;  /* 0x0000000f04077224 */ /* 0x000fe400078e02ff */
[----:B------:R-:W-:Y:S01]  /*08e0*/  IMAD.HI.U32 R4, R5, R12, RZ ;  /* 0x0000000c05047227 */ /* 0x000fe200078e00ff */
[----:B------:R-:W-:Y:S02]  /*08f0*/  SGXT.U32 R5, R2, 0x4 ;  /* 0x000000040205781a */ /* 0x000fe40000000000 */
[----:B------:R-:W-:Y:S01]  /*0900*/  IABS R6, R8 ;  /* 0x0000000800067213 */ /* 0x000fe20000000000 */
[----:B------:R-:W-:Y:S01]  /*0910*/  IMAD.MOV.U32 R2, RZ, RZ, RZ ;  /* 0x000000ffff027224 */ /* 0x000fe200078e00ff */
[----:B------:R-:W-:-:S02]  /*0920*/  LOP3.LUT R19, R36, R5, RZ, 0xfc, !PT ;  /* 0x0000000524137212 */ /* 0x000fc400078efcff */
[----:B------:R-:W-:Y:S01]  /*0930*/  ISETP.GE.AND P3, PT, R8, RZ, PT ;  /* 0x000000ff0800720c */ /* 0x000fe20003f66270 */
[----:B------:R-:W-:Y:S01]  /*0940*/  IMAD.HI.U32 R2, R3, R7, R2 ;  /* 0x0000000703027227 */ /* 0x000fe200078e0002 */
[C---:B------:R-:W-:Y:S02]  /*0950*/  LOP3.LUT R20, R19.reuse, 0x60, RZ, 0xfc, !PT ;  /* 0x0000006013147812 */ /* 0x040fe400078efcff */
[----:B------:R-:W-:Y:S01]  /*0960*/  LOP3.LUT R22, R19, 0x40, RZ, 0xfc, !PT ;  /* 0x0000004013167812 */ /* 0x000fe200078efcff */
[----:B------:R-:W-:Y:S01]  /*0970*/  IMAD.MOV R3, RZ, RZ, -R4 ;  /* 0x000000ffff037224 */ /* 0x000fe200078e0a04 */
[----:B------:R-:W-:Y:S01]  /*0980*/  IABS R8, R20 ;  /* 0x0000001400087213 */ /* 0x000fe20000000000 */
[----:B------:R-:W-:Y:S01]  /*0990*/  IMAD.MOV.U32 R4, RZ, RZ, R6 ;  /* 0x000000ffff047224 */ /* 0x000fe200078e0006 */
[----:B------:R-:W-:Y:S01]  /*09a0*/  IABS R13, R22 ;  /* 0x00000016000d7213 */ /* 0x000fe20000000000 */
[----:B------:R-:W-:Y:S01]  /*09b0*/  IMAD R12, R17, R3, R12 ;  /* 0x00000003110c7224 */ /* 0x000fe200078e020c */
[----:B------:R-:W-:Y:S01]  /*09c0*/  LOP3.LUT R24, R19, 0x20, RZ, 0xfc, !PT ;  /* 0x0000002013187812 */ /* 0x000fe200078efcff */
[----:B------:R-:W-:-:S03]  /*09d0*/  IMAD.HI.U32 R3, R2, R4, RZ ;  /* 0x0000000402037227 */ /* 0x000fc600078e00ff */
[----:B------:R-:W-:Y:S01]  /*09e0*/  ISETP.GT.U32.AND P0, PT, R17, R12, PT ;  /* 0x0000000c1100720c */ /* 0x000fe20003f04070 */
[----:B------:R-:W-:Y:S02]  /*09f0*/  IMAD.MOV R3, RZ, RZ, -R3 ;  /* 0x000000ffff037224 */ /* 0x000fe400078e0a03 */
[----:B------:R-:W-:-:S04]  /*0a00*/  IMAD.HI.U32 R5, R2, R9, RZ ;  /* 0x0000000902057227 */ /* 0x000fc800078e00ff */
[----:B------:R-:W-:Y:S02]  /*0a10*/  IMAD R3, R15, R3, R4 ;  /* 0x000000030f037224 */ /* 0x000fe400078e0204 */
[----:B------:R-:W-:-:S03]  /*0a20*/  IMAD.HI.U32 R7, R2, R16, RZ ;  /* 0x0000001002077227 */ /* 0x000fc600078e00ff */
[----:B------:R-:W-:Y:S01]  /*0a30*/  ISETP.GT.U32.AND P4, PT, R15, R3, PT ;  /* 0x000000030f00720c */ /* 0x000fe20003f84070 */
[----:B------:R-:W-:Y:S02]  /*0a40*/  @!P0 IMAD.IADD R12, R12, 0x1, -R17 ;  /* 0x000000010c0c8824 */ /* 0x000fe400078e0a11 */
[----:B------:R-:W-:Y:S02]  /*0a50*/  IMAD.MOV R14, RZ, RZ, -R5 ;  /* 0x000000ffff0e7224 */ /* 0x000fe400078e0a05 */
[----:B------:R-:W-:Y:S01]  /*0a60*/  IMAD.HI.U32 R4, R2, R8, RZ ;  /* 0x0000000802047227 */ /* 0x000fe200078e00ff */
[----:B------:R-:W-:-:S03]  /*0a70*/  ISETP.GT.U32.AND P0, PT, R17, R12, PT ;  /* 0x0000000c1100720c */ /* 0x000fc60003f04070 */
[----:B------:R-:W-:Y:S02]  /*0a80*/  IMAD.MOV R7, RZ, RZ, -R7 ;  /* 0x000000ffff077224 */ /* 0x000fe400078e0a07 */
[C---:B------:R-:W-:Y:S02]  /*0a90*/  IMAD R5, R15.reuse, R14, R9 ;  /* 0x0000000e0f057224 */ /* 0x040fe400078e0209 */
[----:B------:R-:W-:Y:S02]  /*0aa0*/  IMAD.MOV R4, RZ, RZ, -R4 ;  /* 0x000000ffff047224 */ /* 0x000fe400078e0a04 */
[C---:B------:R-:W-:Y:S01]  /*0ab0*/  IMAD R7, R15.reuse, R7, R16 ;  /* 0x000000070f077224 */ /* 0x040fe200078e0210 */
[C---:B------:R-:W-:Y:S01]  /*0ac0*/  ISETP.GT.U32.AND P5, PT, R15.reuse, R5, PT ;  /* 0x000000050f00720c */ /* 0x040fe20003fa4070 */
[C---:B------:R-:W-:Y:S01]  /*0ad0*/  IMAD R4, R15.reuse, R4, R8 ;  /* 0x000000040f047224 */ /* 0x040fe200078e0208 */
[----:B------:R-:W-:Y:S01]  /*0ae0*/  IABS R8, R24 ;  /* 0x0000001800087213 */ /* 0x000fe20000000000 */
[----:B------:R-:W-:Y:S01]  /*0af0*/  @!P0 IMAD.IADD R12, R12, 0x1, -R17 ;  /* 0x000000010c0c8824 */ /* 0x000fe200078e0a11 */
[----:B------:R-:W-:Y:S01]  /*0b00*/  ISETP.NE.AND P0, PT, R10, RZ, PT ;  /* 0x000000ff0a00720c */ /* 0x000fe20003f05270 */
[----:B------:R-:W-:Y:S01]  /*0b10*/  IMAD.HI.U32 R6, R2, R13, RZ ;  /* 0x0000000d02067227 */ /* 0x000fe200078e00ff */
[----:B------:R-:W-:-:S02]  /*0b20*/  ISETP.GT.U32.AND P1, PT, R15, R4, PT ;  /* 0x000000040f00720c */ /* 0x000fc40003f24070 */
[----:B------:R-:W-:Y:S01]  /*0b30*/  IABS R16, R19 ;  /* 0x0000001300107213 */ /* 0x000fe20000000000 */
[----:B------:R-:W-:Y:S01]  /*0b40*/  @!P2 IMAD.MOV R12, RZ, RZ, -R12 ;  /* 0x000000ffff0ca224 */ /* 0x000fe200078e0a0c */
[----:B------:R-:W-:Y:S01]  /*0b50*/  ISETP.GT.U32.AND P2, PT, R15, R7, PT ;  /* 0x000000070f00720c */ /* 0x000fe20003f44070 */
[----:B------:R-:W-:Y:S02]  /*0b60*/  IMAD.MOV R6, RZ, RZ, -R6 ;  /* 0x000000ffff067224 */ /* 0x000fe400078e0a06 */
[----:B------:R-:W-:Y:S02]  /*0b70*/  VIADD R9, R18, 0x10 ;  /* 0x0000001012097836 */ /* 0x000fe40000000000 */
[----:B------:R-:W-:Y:S02]  /*0b80*/  @!P4 IMAD.IADD R3, R3, 0x1, -R15 ;  /* 0x000000010303c824 */ /* 0x000fe400078e0a0f */
[C---:B------:R-:W-:Y:S01]  /*0b90*/  IMAD R6, R15.reuse, R6, R13 ;  /* 0x000000060f067224 */ /* 0x040fe200078e020d */
[----:B------:R-:W-:Y:S01]  /*0ba0*/  IABS R14, R9 ;  /* 0x00000009000e7213 */ /* 0x000fe20000000000 */
[----:B------:R-:W-:Y:S01]  /*0bb0*/  IMAD.MOV.U32 R13, RZ, RZ, R8 ;  /* 0x000000ffff0d7224 */ /* 0x000fe200078e0008 */
[----:B------:R-:W-:Y:S01]  /*0bc0*/  ISETP.GT.U32.AND P4, PT, R15, R3, PT ;  /* 0x000000030f00720c */ /* 0x000fe20003f84070 */
[----:B------:R-:W-:Y:S01]  /*0bd0*/  @!P5 IMAD.IADD R5, R5, 0x1, -R15 ;  /* 0x000000010505d824 */ /* 0x000fe200078e0a0f */
[----:B------:R-:W-:Y:S01]  /*0be0*/  @!P0 LOP3.LUT R12, RZ, R10, RZ, 0x33, !PT ;  /* 0x0000000aff0c8212 */ /* 0x000fe200078e33ff */
[----:B------:R-:W-:Y:S01]  /*0bf0*/  IMAD.HI.U32 R8, R2, R13, RZ ;  /* 0x0000000d02087227 */ /* 0x000fe200078e00ff */
[----:B------:R-:W-:-:S02]  /*0c00*/  ISETP.GT.U32.AND P6, PT, R15, R6, PT ;  /* 0x000000060f00720c */ /* 0x000fc40003fc4070 */
[----:B------:R-:W-:Y:S01]  /*0c10*/  ISETP.GE.AND P0, PT, R21, RZ, PT ;  /* 0x000000ff1500720c */ /* 0x000fe20003f06270 */
[--C-:B------:R-:W-:Y:S01]  /*0c20*/  @!P2 IMAD.IADD R7, R7, 0x1, -R15.reuse ;  /* 0x000000010707a824 */ /* 0x100fe200078e0a0f */
[C---:B------:R-:W-:Y:S01]  /*0c30*/  ISETP.GT.U32.AND P2, PT, R15.reuse, R5, PT ;  /* 0x000000050f00720c */ /* 0x040fe20003f44070 */
[----:B------:R-:W-:Y:S02]  /*0c40*/  @!P1 IMAD.IADD R4, R4, 0x1, -R15 ;  /* 0x0000000104049824 */ /* 0x000fe400078e0a0f */
[----:B------:R-:W-:Y:S01]  /*0c50*/  IMAD.HI.U32 R10, R2, R14, RZ ;  /* 0x0000000e020a7227 */ /* 0x000fe200078e00ff */
[C---:B------:R-:W-:Y:S02]  /*0c60*/  ISETP.GT.U32.AND P5, PT, R15.reuse, R7, PT ;  /* 0x000000070f00720c */ /* 0x040fe40003fa4070 */
[----:B------:R-:W-:Y:S01]  /*0c70*/  ISETP.GT.U32.AND P1, PT, R15, R4, PT ;  /* 0x000000040f00720c */ /* 0x000fe20003f24070 */
[----:B------:R-:W-:Y:S02]  /*0c80*/  IMAD.MOV R8, RZ, RZ, -R8 ;  /* 0x000000ffff087224 */ /* 0x000fe400078e0a08 */
[----:B------:R-:W-:-:S02]  /*0c90*/  IMAD.MOV R10, RZ, RZ, -R10 ;  /* 0x000000ffff0a7224 */ /* 0x000fc400078e0a0a */
[C---:B------:R-:W-:Y:S01]  /*0ca0*/  IMAD R8, R15.reuse, R8, R13 ;  /* 0x000000080f087224 */ /* 0x040fe200078e020d */
[----:B------:R-:W-:Y:S01]  /*0cb0*/  SHF.R.S32.HI R13, RZ, 0x2, R0 ;  /* 0x00000002ff0d7819 */ /* 0x000fe20000011400 */
[----:B------:R-:W-:Y:S01]  /*0cc0*/  IMAD R10, R15, R10, R14 ;  /* 0x0000000a0f0a7224 */ /* 0x000fe200078e020e */
[----:B------:R-:W-:Y:S01]  /*0cd0*/  SHF.R.U32.HI R14, RZ, 0x2, R0 ;  /* 0x00000002ff0e7819 */ /* 0x000fe20000011600 */
[--C-:B------:R-:W-:Y:S01]  /*0ce0*/  @!P4 IMAD.IADD R3, R3, 0x1, -R15.reuse ;  /* 0x000000010303c824 */ /* 0x100fe200078e0a0f */
[----:B------:R-:W-:Y:S01]  /*0cf0*/  ISETP.GT.U32.AND P4, PT, R15, R8, PT ;  /* 0x000000080f00720c */ /* 0x000fe20003f84070 */
[----:B------:R-:W-:Y:S01]  /*0d00*/  IMAD.HI.U32 R2, R2, R16, RZ ;  /* 0x0000001002027227 */ /* 0x000fe200078e00ff */
[----:B------:R-:W-:Y:S02]  /*0d10*/  SGXT.U32 R14, R14, 0x3 ;  /* 0x000000030e0e781a */ /* 0x000fe40000000000 */
[----:B------:R-:W-:Y:S01]  /*0d20*/  SGXT R13, R13, 0x1 ;  /* 0x000000010d0d781a */ /* 0x000fe20000000200 */
[----:B------:R-:W-:Y:S01]  /*0d30*/  @!P2 IMAD.IADD R5, R5, 0x1, -R15 ;  /* 0x000000010505a824 */ /* 0x000fe200078e0a0f */
[----:B------:R-:W-:Y:S01]  /*0d40*/  ISETP.GT.U32.AND P2, PT, R15, R10, PT ;  /* 0x0000000a0f00720c */ /* 0x000fe20003f44070 */
[----:B------:R-:W-:Y:S01]  /*0d50*/  IMAD.MOV R2, RZ, RZ, -R2 ;  /* 0x000000ffff027224 */ /* 0x000fe200078e0a02 */
[----:B------:R-:W-:Y:S01]  /*0d60*/  LOP3.LUT R14, R14, 0x10, R37, 0xf8, !PT ;  /* 0x000000100e0e7812 */ /* 0x000fe200078ef825 */
[--C-:B------:R-:W-:Y:S01]  /*0d70*/  @!P5 IMAD.IADD R7, R7, 0x1, -R15.reuse ;  /* 0x000000010707d824 */ /* 0x100fe200078e0a0f */
[----:B------:R-:W-:Y:S01]  /*0d80*/  ISETP.GE.AND P5, PT, R20, RZ, PT ;  /* 0x000000ff1400720c */ /* 0x000fe20003fa6270 */
[--C-:B------:R-:W-:Y:S01]  /*0d90*/  @!P1 IMAD.IADD R4, R4, 0x1, -R15.reuse ;  /* 0x0000000104049824 */ /* 0x100fe200078e0a0f */
[----:B------:R-:W-:Y:S01]  /*0da0*/  ISETP.GE.AND P1, PT, R9, RZ, PT ;  /* 0x000000ff0900720c */ /* 0x000fe20003f26270 */
[----:B------:R-:W-:Y:S01]  /*0db0*/  IMAD R9, R15, R2, R16 ;  /* 0x000000020f097224 */ /* 0x000fe200078e0210 */
[----:B------:R-:W-:Y:S01]  /*0dc0*/  LOP3.LUT R2, R0, 0x3, RZ, 0xc0, !PT ;  /* 0x0000000300027812 */ /* 0x000fe200078ec0ff */
[--C-:B------:R-:W-:Y:S01]  /*0dd0*/  @!P4 IMAD.IADD R8, R8, 0x1, -R15.reuse ;  /* 0x000000010808c824 */ /* 0x100fe200078e0a0f */
[----:B------:R-:W-:Y:S01]  /*0de0*/  LOP3.LUT R16, R13, 0x90, RZ, 0xc0, !PT ;  /* 0x000000900d107812 */ /* 0x000fe200078ec0ff */
[--C-:B------:R-:W-:Y:S01]  /*0df0*/  @!P6 IMAD.IADD R6, R6, 0x1, -R15.reuse ;  /* 0x000000010606e824 */ /* 0x100fe200078e0a0f */
[C---:B------:R-:W-:Y:S01]  /*0e00*/  ISETP.GT.U32.AND P4, PT, R15.reuse, R9, PT ;  /* 0x000000090f00720c */ /* 0x040fe20003f84070 */
[----:B------:R-:W-:Y:S01]  /*0e10*/  @!P2 IMAD.IADD R10, R10, 0x1, -R15 ;  /* 0x000000010a0aa824 */ /* 0x000fe200078e0a0f */
[C---:B------:R-:W-:Y:S01]  /*0e20*/  ISETP.GT.U32.AND P2, PT, R15.reuse, R8, PT ;  /* 0x000000080f00720c */ /* 0x040fe20003f44070 */
[----:B------:R-:W-:Y:S01]  /*0e30*/  @!P3 IMAD.MOV R3, RZ, RZ, -R3 ;  /* 0x000000ffff03b224 */ /* 0x000fe200078e0a03 */
[C---:B------:R-:W-:Y:S01]  /*0e40*/  ISETP.GT.U32.AND P6, PT, R15.reuse, R6, PT ;  /* 0x000000060f00720c */ /* 0x040fe20003fc4070 */
[----:B------:R-:W-:Y:S01]  /*0e50*/  @!P5 IMAD.MOV R4, RZ, RZ, -R4 ;  /* 0x000000ffff04d224 */ /* 0x000fe200078e0a04 */
[----:B------:R-:W-:Y:S01]  /*0e60*/  ISETP.GT.U32.AND P5, PT, R15, R10, PT ;  /* 0x0000000a0f00720c */ /* 0x000fe20003fa4070 */
[C---:B------:R-:W-:Y:S01]  /*0e70*/  IMAD R43, R2.reuse, 0x110, RZ ;  /* 0x00000110022b7824 */ /* 0x040fe200078e02ff */
[----:B------:R-:W-:Y:S01]  /*0e80*/  ISETP.GE.AND P3, PT, R23, RZ, PT ;  /* 0x000000ff1700720c */ /* 0x000fe20003f66270 */
[----:B------:R-:W-:Y:S01]  /*0e90*/  @!P0 IMAD.MOV R5, RZ, RZ, -R5 ;  /* 0x000000ffff058224 */ /* 0x000fe200078e0a05 */
[----:B------:R-:W-:Y:S01]  /*0ea0*/  LEA R44, R2, UR5, 0x5 ;  /* 0x00000005022c7c11 */ /* 0x000fe2000f8e28ff */
[----:B------:R-:W-:Y:S01]  /*0eb0*/  IMAD.SHL.U32 R13, R0, 0x2, RZ ;  /* 0x00000002000d7824 */ /* 0x000fe200078e00ff */
[----:B------:R-:W-:Y:S01]  /*0ec0*/  LOP3.LUT R2, RZ, R11, RZ, 0x33, !PT ;  /* 0x0000000bff027212 */ /* 0x000fe200078e33ff */
[--C-:B------:R-:W-:Y:S01]  /*0ed0*/  @!P4 IMAD.IADD R9, R9, 0x1, -R15.reuse ;  /* 0x000000010909c824 */ /* 0x100fe200078e0a0f */
[----:B------:R-:W-:Y:S01]  /*0ee0*/  LOP3.LUT R43, R43, R14, RZ, 0x3c, !PT ;  /* 0x0000000e2b2b7212 */ /* 0x000fe200078e3cff */
[--C-:B------:R-:W-:Y:S01]  /*0ef0*/  @!P2 IMAD.IADD R8, R8, 0x1, -R15.reuse ;  /* 0x000000010808a824 */ /* 0x100fe200078e0a0f */
[----:B------:R-:W-:Y:S01]  /*0f00*/  ISETP.GE.AND P2, PT, R22, RZ, PT ;  /* 0x000000ff1600720c */ /* 0x000fe20003f46270 */
[--C-:B------:R-:W-:Y:S01]  /*0f10*/  @!P6 IMAD.IADD R6, R6, 0x1, -R15.reuse ;  /* 0x000000010606e824 */ /* 0x100fe200078e0a0f */
[----:B------:R-:W-:Y:S01]  /*0f20*/  ISETP.GT.U32.AND P4, PT, R15, R9, PT ;  /* 0x000000090f00720c */ /* 0x000fe20003f84070 */
[----:B------:R-:W-:Y:S01]  /*0f30*/  @!P5 IMAD.IADD R10, R10, 0x1, -R15 ;  /* 0x000000010a0ad824 */ /* 0x000fe200078e0a0f */
[----:B------:R-:W-:Y:S01]  /*0f40*/  ISETP.GE.AND P5, PT, R24, RZ, PT ;  /* 0x000000ff1800720c */ /* 0x000fe20003fa6270 */
[----:B------:R-:W-:Y:S01]  /*0f50*/  @!P3 IMAD.MOV R7, RZ, RZ, -R7 ;  /* 0x000000ffff07b224 */ /* 0x000fe200078e0a07 */
[----:B------:R-:W-:Y:S01]  /*0f60*/  ISETP.GE.AND P6, PT, R19, RZ, PT ;  /* 0x000000ff1300720c */ /* 0x000fe20003fc6270 */
[----:B------:R-:W-:Y:S01]  /*0f70*/  @!P1 IMAD.MOV R10, RZ, RZ, -R10 ;  /* 0x000000ffff0a9224 */ /* 0x000fe200078e0a0a */
[----:B------:R-:W-:Y:S01]  /*0f80*/  LOP3.LUT R16, R16, 0x700, R35, 0xf8, !PT ;  /* 0x0000070010107812 */ /* 0x000fe200078ef823 */
[----:B------:R-:W-:Y:S01]  /*0f90*/  IMAD.SHL.U32 R14, R0, 0x80, RZ ;  /* 0x00000080000e7824 */ /* 0x000fe200078e00ff */
[----:B------:R-:W-:Y:S01]  /*0fa0*/  CS2R R18, SRZ ;  /* 0x0000000000127805 */ /* 0x000fe2000001ff00 */
[----:B----4-:R-:W-:Y:S01]  /*0fb0*/  IMAD R12, R12, UR11, RZ ;  /* 0x0000000b0c0c7c24 */ /* 0x010fe2000f8e02ff */
[----:B------:R-:W-:Y:S01]  /*0fc0*/  LOP3.LUT R13, R16, 0x10, R13, 0x78, !PT ;  /* 0x00000010100d7812 */ /* 0x000fe200078e780d */
[----:B------:R-:W-:Y:S01]  /*0fd0*/  @!P2 IMAD.MOV R6, RZ, RZ, -R6 ;  /* 0x000000ffff06a224 */ /* 0x000fe200078e0a06 */
[----:B------:R-:W-:Y:S01]  /*0fe0*/  LOP3.LUT R14, R14, 0x800, RZ, 0xc0, !PT ;  /* 0x000008000e0e7812 */ /* 0x000fe200078ec0ff */
[----:B------:R-:W-:Y:S01]  /*0ff0*/  @!P4 IMAD.IADD R9, R9, 0x1, -R15 ;  /* 0x000000010909c824 */ /* 0x000fe200078e0a0f */
[----:B------:R-:W-:Y:S01]  /*1000*/  ISETP.NE.AND P4, PT, R11, RZ, PT ;  /* 0x000000ff0b00720c */ /* 0x000fe20003f85270 */
[----:B------:R-:W-:Y:S01]  /*1010*/  @!P5 IMAD.MOV R8, RZ, RZ, -R8 ;  /* 0x000000ffff08d224 */ /* 0x000fe200078e0a08 */
[----:B------:R-:W-:Y:S01]  /*1020*/  IADD3 R44, PT, PT, R13, R44, R14 ;  /* 0x0000002c0d2c7210 */ /* 0x000fe20007ffe00e */
[----:B------:R-:W-:Y:S01]  /*1030*/  @!P6 IMAD.MOV R9, RZ, RZ, -R9 ;  /* 0x000000ffff09e224 */ /* 0x000fe200078e0a09 */
[----:B------:R-:W-:-:S02]  /*1040*/  SEL R3, R2, R3, !P4 ;  /* 0x0000000302037207 */ /* 0x000fc40006000000 */
[----:B------:R-:W-:Y:S02]  /*1050*/  CS2R R16, SRZ ;  /* 0x0000000000107805 */ /* 0x000fe4000001ff00 */
[C---:B------:R-:W-:Y:S02]  /*1060*/  SEL R4, R2.reuse, R4, !P4 ;  /* 0x0000000402047207 */ /* 0x040fe40006000000 */
[----:B------:R-:W-:Y:S02]  /*1070*/  CS2R R14, SRZ ;  /* 0x00000000000e7805 */ /* 0x000fe4000001ff00 */
[C---:B------:R-:W-:Y:S01]  /*1080*/  SEL R5, R2.reuse, R5, !P4 ;  /* 0x0000000502057207 */ /* 0x040fe20006000000 */
[----:B------:R-:W-:Y:S01]  /*1090*/  IMAD R3, R3, UR10, RZ ;  /* 0x0000000a03037c24 */ /* 0x000fe2000f8e02ff */
[----:B------:R-:W-:Y:S01]  /*10a0*/  SEL R6, R2, R6, !P4 ;  /* 0x0000000602067207 */ /* 0x000fe20006000000 */
[----:B------:R-:W-:Y:S01]  /*10b0*/  IMAD R4, R4, UR10, RZ ;  /* 0x0000000a04047c24 */ /* 0x000fe2000f8e02ff */
        /* <DEDUP_REMOVED lines=8> */
[----:B------:R-:W-:Y:S01]  /*1140*/  SHF.R.S32.HI R51, RZ, 0x1f, R3 ;  /* 0x0000001fff337819 */ /* 0x000fe20000011403 */
[----:B------:R-:W-:Y:S01]  /*1150*/  IMAD R10, R10, UR10, RZ ;  /* 0x0000000a0a0a7c24 */ /* 0x000fe2000f8e02ff */
[----:B---3--:R-:W-:Y:S01]  /*1160*/  IADD3 R39, P0, PT, R3, UR14, RZ ;  /* 0x0000000e03277c10 */ /* 0x008fe2000ff1e0ff */
[----:B------:R-:W-:Y:S01]  /*1170*/  IMAD R2, R2, UR10, RZ ;  /* 0x0000000a02027c24 */ /* 0x000fe2000f8e02ff */
[----:B------:R-:W0:Y:S01]  /*1180*/  LDCU UR10, c[0x0][0x3ac] ;  /* 0x00007580ff0a77ac */ /* 0x000e220008000800 */
[----:B------:R-:W-:-:S02]  /*1190*/  SHF.R.S32.HI R53, RZ, 0x1f, R4 ;  /* 0x0000001fff357819 */ /* 0x000fc40000011404 */
[----:B------:R-:W-:Y:S02]  /*11a0*/  CS2R R20, SRZ ;  /* 0x0000000000147805 */ /* 0x000fe4000001ff00 */
[----:B------:R-:W-:Y:S02]  /*11b0*/  IADD3.X R51, PT, PT, R51, UR15, RZ, P0, !PT ;  /* 0x0000000f33337c10 */ /* 0x000fe400087fe4ff */
[----:B------:R-:W-:Y:S02]  /*11c0*/  CS2R R22, SRZ ;  /* 0x0000000000167805 */ /* 0x000fe4000001ff00 */
[----:B------:R-:W-:Y:S02]  /*11d0*/  IADD3 R52, P0, PT, R2, UR14, RZ ;  /* 0x0000000e02347c10 */ /* 0x000fe4000ff1e0ff */
[----:B------:R-:W-:Y:S02]  /*11e0*/  SHF.R.S32.HI R2, RZ, 0x1f, R2 ;  /* 0x0000001fff027819 */ /* 0x000fe40000011402 */
[----:B------:R-:W-:-:S02]  /*11f0*/  IADD3 R45, P6, PT, R4, UR14, RZ ;  /* 0x0000000e042d7c10 */ /* 0x000fc4000ffde0ff */
[----:B------:R-:W-:Y:S02]  /*1200*/  IADD3.X R65, PT, PT, R2, UR15, RZ, P0, !PT ;  /* 0x0000000f02417c10 */ /* 0x000fe400087fe4ff */
[----:B------:R-:W-:Y:S02]  /*1210*/  SHF.R.S32.HI R2, RZ, 0x7, R0 ;  /* 0x00000007ff027819 */ /* 0x000fe40000011400 */
[----:B------:R-:W-:Y:S02]  /*1220*/  LOP3.LUT R3, R37, 0x18, RZ, 0xc0, !PT ;  /* 0x0000001825037812 */ /* 0x000fe400078ec0ff */
[----:B------:R-:W-:Y:S01]  /*1230*/  SGXT R2, R2, 0x1 ;  /* 0x000000010202781a */ /* 0x000fe20000000200 */
[----:B0-----:R-:W-:Y:S01]  /*1240*/  IMAD R60, R80, UR10, RZ ;  /* 0x0000000a503c7c24 */ /* 0x001fe2000f8e02ff */
[----:B------:R-:W-:Y:S01]  /*1250*/  IADD3 R46, P5, PT, R5, UR14, RZ ;  /* 0x0000000e052e7c10 */ /* 0x000fe2000ffbe0ff */
[----:B------:R-:W-:Y:S01]  /*1260*/  USHF.L.U32 UR4, UR10, 0x5, URZ ;  /* 0x000000050a047899 */ /* 0x000fe200080006ff */
[----:B------:R-:W-:-:S02]  /*1270*/  IADD3 R47, P4, PT, R6, UR14, RZ ;  /* 0x0000000e062f7c10 */ /* 0x000fc4000ff9e0ff */
[----:B------:R-:W-:Y:S01]  /*1280*/  IADD3 R48, P3, PT, R7, UR14, RZ ;  /* 0x0000000e07307c10 */ /* 0x000fe2000ff7e0ff */
[----:B------:R-:W-:Y:S01]  /*1290*/  USHF.R.S32.HI UR10, URZ, 0x1f, UR4 ;  /* 0x0000001fff0a7899 */ /* 0x000fe20008011404 */
[----:B------:R-:W-:Y:S02]  /*12a0*/  IADD3.X R53, PT, PT, R53, UR15, RZ, P6, !PT ;  /* 0x0000000f35357c10 */ /* 0x000fe4000b7fe4ff */
[----:B------:R-:W-:Y:S02]  /*12b0*/  IADD3 R49, P2, PT, R8, UR14, RZ ;  /* 0x0000000e08317c10 */ /* 0x000fe4000ff5e0ff */
[----:B------:R-:W-:Y:S02]  /*12c0*/  IADD3 R50, P1, PT, R10, UR14, RZ ;  /* 0x0000000e0a327c10 */ /* 0x000fe4000ff3e0ff */
[----:B------:R-:W-:Y:S02]  /*12d0*/  IADD3 R54, P6, PT, R12, UR12, RZ ;  /* 0x0000000c0c367c10 */ /* 0x000fe4000ffde0ff */
[----:B------:R-:W-:-:S02]  /*12e0*/  SHF.R.S32.HI R5, RZ, 0x1f, R5 ;  /* 0x0000001fff057819 */ /* 0x000fc40000011405 */
[----:B------:R-:W-:Y:S02]  /*12f0*/  SHF.R.S32.HI R6, RZ, 0x1f, R6 ;  /* 0x0000001fff067819 */ /* 0x000fe40000011406 */
[----:B------:R-:W-:Y:S02]  /*1300*/  SHF.R.S32.HI R7, RZ, 0x1f, R7 ;  /* 0x0000001fff077819 */ /* 0x000fe40000011407 */
[----:B------:R-:W-:Y:S02]  /*1310*/  SHF.R.S32.HI R8, RZ, 0x1f, R8 ;  /* 0x0000001fff087819 */ /* 0x000fe40000011408 */
[----:B------:R-:W-:Y:S02]  /*1320*/  SHF.R.S32.HI R10, RZ, 0x1f, R10 ;  /* 0x0000001fff0a7819 */ /* 0x000fe4000001140a */
[----:B------:R-:W-:Y:S02]  /*1330*/  LOP3.LUT R41, R2, 0x90, RZ, 0xc0, !PT ;  /* 0x0000009002297812 */ /* 0x000fe400078ec0ff */
[----:B------:R-:W-:-:S02]  /*1340*/  LOP3.LUT R62, R3, 0x1ff, R0, 0x78, !PT ;  /* 0x000001ff033e7812 */ /* 0x000fc400078e7800 */
[----:B------:R-:W-:Y:S02]  /*1350*/  IADD3.X R55, PT, PT, R5, UR15, RZ, P5, !PT ;  /* 0x0000000f05377c10 */ /* 0x000fe4000affe4ff */
[----:B------:R-:W-:Y:S02]  /*1360*/  CS2R R4, SRZ ;  /* 0x0000000000047805 */ /* 0x000fe4000001ff00 */
[----:B------:R-:W-:Y:S02]  /*1370*/  IADD3.X R57, PT, PT, R6, UR15, RZ, P4, !PT ;  /* 0x0000000f06397c10 */ /* 0x000fe4000a7fe4ff */
[----:B------:R-:W-:Y:S02]  /*1380*/  IADD3.X R59, PT, PT, R7, UR15, RZ, P3, !PT ;  /* 0x0000000f073b7c10 */ /* 0x000fe40009ffe4ff */
[----:B------:R-:W-:Y:S02]  /*1390*/  CS2R R6, SRZ ;  /* 0x0000000000067805 */ /* 0x000fe4000001ff00 */
[----:B------:R-:W-:-:S02]  /*13a0*/  LEA.HI.X.SX32 R56, R12, UR13, 0x1, P6 ;  /* 0x0000000d0c387c11 */ /* 0x000fc4000b0f0eff */
[----:B------:R-:W-:Y:S02]  /*13b0*/  CS2R R12, SRZ ;  /* 0x00000000000c7805 */ /* 0x000fe4000001ff00 */
[----:B------:R-:W-:Y:S02]  /*13c0*/  IADD3.X R61, PT, PT, R8, UR15, RZ, P2, !PT ;  /* 0x0000000f083d7c10 */ /* 0x000fe400097fe4ff */
[----:B------:R-:W-:Y:S02]  /*13d0*/  IADD3.X R63, PT, PT, R10, UR15, RZ, P1, !PT ;  /* 0x0000000f0a3f7c10 */ /* 0x000fe40008ffe4ff */
[----:B------:R-:W-:Y:S02]  /*13e0*/  SHF.R.S32.HI R42, RZ, 0x1f, R60 ;  /* 0x0000001fff2a7819 */ /* 0x000fe4000001143c */
[----:B------:R-:W-:Y:S02]  /*13f0*/  LOP3.LUT R41, R41, 0x17f, R0, 0x78, !PT ;  /* 0x0000017f29297812 */ /* 0x000fe400078e7800 */
[----:B------:R-:W-:-:S02]  /*1400*/  LOP3.LUT R40, R62, 0x20, RZ, 0x3c, !PT ;  /* 0x000000203e287812 */ /* 0x000fc400078e3cff */
[----:B------:R-:W-:-:S07]  /*1410*/  LOP3.LUT R58, R43, 0x20, RZ, 0x3c, !PT ;  /* 0x000000202b3a7812 */ /* 0x000fce00078e3cff */
.L_x_2:
[----:B------:R-:W-:Y:S02]  /*1420*/  ISETP.GE.AND P1, PT, R31, UR7, PT ;  /* 0x000000071f007c0c */ /* 0x000fe4000bf26270 */
[C---:B------:R-:W-:Y:S02]  /*1430*/  IADD3 R2, P2, PT, R73.reuse, R54, RZ ;  /* 0x0000003649027210 */ /* 0x040fe40007f5e0ff */
[----:B------:R-:W-:Y:S02]  /*1440*/  PRMT R77, RZ, 0x7610, R77 ;  /* 0x00007610ff4d7816 */ /* 0x000fe4000000004d */
[----:B------:R-:W-:Y:S02]  /*1450*/  LEA.HI.X.SX32 R3, R73, R56, 0x1, P2 ;  /* 0x0000003849037211 */ /* 0x000fe400010f0eff */
[----:B------:R-:W-:Y:S02]  /*1460*/  ISETP.GE.AND P0, PT, R34, UR7, PT ;  /* 0x0000000722007c0c */ /* 0x000fe4000bf06270 */
[----:B------:R-:W-:-:S02]  /*1470*/  ISETP.GE.AND P4, PT, R32, UR7, PT ;  /* 0x0000000720007c0c */ /* 0x000fc4000bf86270 */
[----:B------:R-:W-:Y:S01]  /*1480*/  ISETP.GE.AND P5, PT, R33, UR7, PT ;  /* 0x0000000721007c0c */ /* 0x000fe2000bfa6270 */
[----:B------:R-:W2:Y:S01]  /*1490*/  @!P1 LDG.E.U8 R77, desc[UR8][R2.64] ;  /* 0x00000008024d9981 */ /* 0x000ea2000c1e1100 */
[-C--:B------:R-:W-:Y:S02]  /*14a0*/  IADD3 R10, P2, PT, R75, R54.reuse, RZ ;  /* 0x000000364b0a7210 */ /* 0x080fe40007f5e0ff */
[-C--:B------:R-:W-:Y:S02]  /*14b0*/  IADD3 R8, P3, PT, R71, R54.reuse, RZ ;  /* 0x0000003647087210 */ /* 0x080fe40007f7e0ff */
[----:B------:R-:W-:Y:S02]  /*14c0*/  IADD3 R24, P1, PT, R69, R54, RZ ;  /* 0x0000003645187210 */ /* 0x000fe40007f3e0ff */
[----:B------:R-:W-:Y:S02]  /*14d0*/  PRMT R81, RZ, 0x7610, R81 ;  /* 0x00007610ff517816 */ /* 0x000fe40000000051 */
[----:B------:R-:W-:-:S02]  /*14e0*/  LEA.HI.X.SX32 R11, R75, R56, 0x1, P2 ;  /* 0x000000384b0b7211 */ /* 0x000fc400010f0eff */
[----:B------:R-:W-:Y:S02]  /*14f0*/  PRMT R79, RZ, 0x7610, R79 ;  /* 0x00007610ff4f7816 */ /* 0x000fe4000000004f */
[----:B------:R-:W-:Y:S01]  /*1500*/  PRMT R83, RZ, 0x7610, R83 ;  /* 0x00007610ff537816 */ /* 0x000fe20000000053 */
[----:B------:R0:W3:Y:S01]  /*1510*/  @!P0 LDG.E.U8 R81, desc[UR8][R10.64] ;  /* 0x000000080a518981 */ /* 0x0000e2000c1e1100 */
[-C--:B------:R-:W-:Y:S02]  /*1520*/  LEA.HI.X.SX32 R9, R71, R56.reuse, 0x1, P3 ;  /* 0x0000003847097211 */ /* 0x080fe400018f0eff */
[----:B------:R-:W-:-:S03]  /*1530*/  LEA.HI.X.SX32 R25, R69, R56, 0x1, P1 ;  /* 0x0000003845197211 */ /* 0x000fc600008f0eff */
[----:B------:R1:W4:Y:S04]  /*1540*/  @!P4 LDG.E.U8 R79, desc[UR8][R8.64] ;  /* 0x00000008084fc981 */ /* 0x000328000c1e1100 */
[----:B------:R5:W4:Y:S01]  /*1550*/  @!P5 LDG.E.U8 R83, desc[UR8][R24.64] ;  /* 0x000000081853d981 */ /* 0x000b22000c1e1100 */
[----:B------:R-:W-:Y:S01]  /*1560*/  BAR.SYNC.DEFER_BLOCKING 0x0 ;  /* 0x0000000000007b1d */ /* 0x000fe20000010000 */
[----:B------:R-:W-:Y:S02]  /*1570*/  ISETP.GE.AND P0, PT, R80, UR7, PT ;  /* 0x0000000750007c0c */ /* 0x000fe4000bf06270 */
[C---:B------:R-:W-:Y:S02]  /*1580*/  IADD3 R28, P1, PT, R60.reuse, R45, RZ ;  /* 0x0000002d3c1c7210 */ /* 0x040fe40007f3e0ff */
[----:B------:R-:W-:-:S02]  /*1590*/  IADD3 R26, P2, PT, R60, R47, RZ ;  /* 0x0000002f3c1a7210 */ /* 0x000fc40007f5e0ff */
[----:B------:R-:W-:Y:S01]  /*15a0*/  PRMT R104, RZ, 0x7610, R104 ;  /* 0x00007610ff687816 */ /* 0x000fe20000000068 */
[C---:B------:R-:W-:Y:S01]  /*15b0*/  IMAD.X R29, R42.reuse, 0x1, R53, P1 ;  /* 0x000000012a1d7824 */ /* 0x040fe200008e0635 */
[----:B------:R-:W-:Y:S01]  /*15c0*/  PRMT R100, RZ, 0x7610, R100 ;  /* 0x00007610ff647816 */ /* 0x000fe20000000064 */
[----:B------:R-:W-:Y:S01]  /*15d0*/  IMAD.X R27, R42, 0x1, R57, P2 ;  /* 0x000000012a1b7824 */ /* 0x000fe200010e0639 */
[C---:B0-----:R-:W-:Y:S02]  /*15e0*/  IADD3 R10, P1, PT, R60.reuse, R49, RZ ;  /* 0x000000313c0a7210 */ /* 0x041fe40007f3e0ff */
[C---:B-1----:R-:W-:Y:S02]  /*15f0*/  IADD3 R8, P2, PT, R60.reuse, R50, RZ ;  /* 0x000000323c087210 */ /* 0x042fe40007f5e0ff */
[----:B------:R-:W-:Y:S01]  /*1600*/  IADD3 R2, P3, PT, R60, R52, RZ ;  /* 0x000000343c027210 */ /* 0x000fe20007f7e0ff */
[C---:B------:R-:W-:Y:S02]  /*1610*/  IMAD.X R11, R42.reuse, 0x1, R61, P1 ;  /* 0x000000012a0b7824 */ /* 0x040fe400008e063d */
[----:B------:R-:W-:-:S02]  /*1620*/  IMAD.X R9, R42, 0x1, R63, P2 ;  /* 0x000000012a097824 */ /* 0x000fc400010e063f */
[----:B------:R-:W-:Y:S01]  /*1630*/  IMAD.X R3, R42, 0x1, R65, P3 ;  /* 0x000000012a037824 */ /* 0x000fe200018e0641 */
[----:B-----5:R-:W-:Y:S02]  /*1640*/  IADD3 R24, P3, PT, R60, R48, RZ ;  /* 0x000000303c187210 */ /* 0x020fe40007f7e0ff */
[----:B------:R-:W-:Y:S02]  /*1650*/  PRMT R96, RZ, 0x7610, R96 ;  /* 0x00007610ff607816 */ /* 0x000fe40000000060 */
[----:B------:R-:W-:Y:S01]  /*1660*/  PRMT R94, RZ, 0x7610, R94 ;  /* 0x00007610ff5e7816 */ /* 0x000fe2000000005e */
[----:B------:R-:W-:Y:S01]  /*1670*/  IMAD.X R25, R42, 0x1, R59, P3 ;  /* 0x000000012a197824 */ /* 0x000fe200018e063b */
[----:B------:R-:W-:Y:S02]  /*1680*/  PRMT R92, RZ, 0x7610, R92 ;  /* 0x00007610ff5c7816 */ /* 0x000fe4000000005c */
[----:B------:R-:W-:Y:S02]  /*1690*/  PRMT R102, RZ, 0x7610, R102 ;  /* 0x00007610ff667816 */ /* 0x000fe40000000066 */
[----:B------:R-:W-:-:S02]  /*16a0*/  PRMT R98, RZ, 0x7610, R98 ;  /* 0x00007610ff627816 */ /* 0x000fc40000000062 */
[----:B------:R-:W-:Y:S01]  /*16b0*/  PRMT R106, RZ, 0x7610, R106 ;  /* 0x00007610ff6a7816 */ /* 0x000fe2000000006a */
[----:B--2---:R-:W-:Y:S04]  /*16c0*/  STS.U8 [R62+UR5], R77 ;  /* 0x0000004d3e007988 */ /* 0x004fe80008000005 */
[----:B---3--:R-:W-:Y:S04]  /*16d0*/  STS.U8 [R62+UR5+0x400], R81 ;  /* 0x000400513e007988 */ /* 0x008fe80008000005 */
[----:B----4-:R-:W-:Y:S04]  /*16e0*/  STS.U8 [R40+UR5+0x200], R79 ;  /* 0x0002004f28007988 */ /* 0x010fe80008000005 */
[----:B------:R-:W-:Y:S01]  /*16f0*/  STS.U8 [R40+UR5+0x600], R83 ;  /* 0x0006005328007988 */ /* 0x000fe20008000005 */
[----:B------:R-:W-:Y:S06]  /*1700*/  BAR.SYNC.DEFER_BLOCKING 0x0 ;  /* 0x0000000000007b1d */ /* 0x000fec0000010000 */
[----:B------:R0:W2:Y:S04]  /*1710*/  @!P0 LDG.E.U8 R104, desc[UR8][R28.64] ;  /* 0x000000081c688981 */ /* 0x0000a8000c1e1100 */
[----:B------:R1:W3:Y:S04]  /*1720*/  @!P0 LDG.E.U8 R100, desc[UR8][R26.64] ;  /* 0x000000081a648981 */ /* 0x0002e8000c1e1100 */
[----:B------:R-:W4:Y:S01]  /*1730*/  @!P0 LDG.E.U8 R96, desc[UR8][R10.64] ;  /* 0x000000080a608981 */ /* 0x000f22000c1e1100 */
[----:B0-----:R-:W-:-:S03]  /*1740*/  IADD3 R28, P1, PT, R60, R39, RZ ;  /* 0x000000273c1c7210 */ /* 0x001fc60007f3e0ff */
[----:B------:R-:W5:Y:S01]  /*1750*/  @!P0 LDG.E.U8 R94, desc[UR8][R8.64] ;  /* 0x00000008085e8981 */ /* 0x000f62000c1e1100 */
[----:B-1----:R-:W-:Y:S01]  /*1760*/  IADD3 R26, P2, PT, R60, R46, RZ ;  /* 0x0000002e3c1a7210 */ /* 0x002fe20007f5e0ff */
[C---:B------:R-:W-:Y:S02]  /*1770*/  IMAD.X R29, R42.reuse, 0x1, R51, P1 ;  /* 0x000000012a1d7824 */ /* 0x040fe400008e0633 */
[----:B------:R0:W5:Y:S02]  /*1780*/  @!P0 LDG.E.U8 R92, desc[UR8][R2.64] ;  /* 0x00000008025c8981 */ /* 0x000164000c1e1100 */
[----:B------:R-:W-:Y:S02]  /*1790*/  IMAD.X R27, R42, 0x1, R55, P2 ;  /* 0x000000012a1b7824 */ /* 0x000fe400010e0637 */
[----:B------:R1:W5:Y:S04]  /*17a0*/  @!P0 LDG.E.U8 R98, desc[UR8][R24.64] ;  /* 0x0000000818628981 */ /* 0x000368000c1e1100 */
[----:B------:R1:W5:Y:S04]  /*17b0*/  @!P0 LDG.E.U8 R102, desc[UR8][R26.64] ;  /* 0x000000081a668981 */ /* 0x000368000c1e1100 */
[----:B------:R-:W5:Y:S04]  /*17c0*/  @!P0 LDG.E.U8 R106, desc[UR8][R28.64] ;  /* 0x000000081c6a8981 */ /* 0x000f68000c1e1100 */
[----:B0-----:R-:W-:Y:S04]  /*17d0*/  LDS.U8 R2, [R43+UR5] ;  /* 0x000000052b027984 */ /* 0x001fe80008000000 */
[----:B------:R-:W0:Y:S04]  /*17e0*/  LDS.U8 R3, [R43+UR5+0x40] ;  /* 0x000040052b037984 */ /* 0x000e280008000000 */
[----:B------:R-:W-:Y:S04]  /*17f0*/  LDS.U8 R72, [R43+UR5+0x88] ;  /* 0x000088052b487984 */ /* 0x000fe80008000000 */
[----:B------:R-:W-:Y:S04]  /*1800*/  LDS.U8 R85, [R43+UR5+0xc8] ;  /* 0x0000c8052b557984 */ /* 0x000fe80008000000 */
[----:B------:R-:W-:Y:S04]  /*1810*/  LDS.U8 R82, [R43+UR5+0x8] ;  /* 0x000008052b527984 */ /* 0x000fe80008000000 */
[----:B------:R-:W-:Y:S04]  /*1820*/  LDS.U8 R93, [R43+UR5+0x48] ;  /* 0x000048052b5d7984 */ /* 0x000fe80008000000 */
[----:B------:R-:W-:Y:S04]  /*1830*/  LDS.U8 R74, [R43+UR5+0x80] ;  /* 0x000080052b4a7984 */ /* 0x000fe80008000000 */
[----:B------:R-:W-:Y:S04]  /*1840*/  LDS.U8 R87, [R43+UR5+0xc0] ;  /* 0x0000c0052b577984 */ /* 0x000fe80008000000 */
[----:B-1----:R-:W-:Y:S04]  /*1850*/  LDS.U8 R24, [R43+UR5+0x400] ;  /* 0x000400052b187984 */ /* 0x002fe80008000000 */
[----:B------:R-:W1:Y:S04]  /*1860*/  LDS.U8 R25, [R43+UR5+0x440] ;  /* 0x000440052b197984 */ /* 0x000e680008000000 */
[----:B------:R-:W-:Y:S04]  /*1870*/  LDS.U8 R76, [R43+UR5+0x488] ;  /* 0x000488052b4c7984 */ /* 0x000fe80008000000 */
[----:B------:R-:W-:Y:S04]  /*1880*/  LDS.U8 R89, [R43+UR5+0x4c8] ;  /* 0x0004c8052b597984 */ /* 0x000fe80008000000 */
[----:B------:R-:W-:Y:S04]  /*1890*/  LDS.U8 R26, [R43+UR5+0x408] ;  /* 0x000408052b1a7984 */ /* 0x000fe80008000000 */
[----:B------:R-:W0:Y:S04]  /*18a0*/  LDS.U8 R27, [R43+UR5+0x448] ;  /* 0x000448052b1b7984 */ /* 0x000e280008000000 */
[----:B------:R-:W-:Y:S04]  /*18b0*/  LDS.U8 R78, [R43+UR5+0x480] ;  /* 0x000480052b4e7984 */ /* 0x000fe80008000000 */
[----:B------:R-:W-:Y:S04]  /*18c0*/  LDS.U8 R91, [R43+UR5+0x4c0] ;  /* 0x0004c0052b5b7984 */ /* 0x000fe80008000000 */
[----:B------:R-:W-:Y:S04]  /*18d0*/  LDS.U8 R84, [R58+UR5] ;  /* 0x000000053a547984 */ /* 0x000fe80008000000 */
[----:B------:R-:W0:Y:S04]  /*18e0*/  LDS.U8 R95, [R58+UR5+0x40] ;  /* 0x000040053a5f7984 */ /* 0x000e280008000000 */
[----:B------:R-:W-:Y:S04]  /*18f0*/  LDS.U8 R77, [R58+UR5+0x88] ;  /* 0x000088053a4d7984 */ /* 0x000fe80008000000 */
[----:B------:R-:W-:Y:S04]  /*1900*/  LDS.U8 R64, [R58+UR5+0xc8] ;  /* 0x0000c8053a407984 */ /* 0x000fe80008000000 */
[----:B------:R-:W-:Y:S04]  /*1910*/  LDS.U8 R86, [R58+UR5+0x8] ;  /* 0x000008053a567984 */ /* 0x000fe80008000000 */
[----:B------:R-:W0:Y:S04]  /*1920*/  LDS.U8 R97, [R58+UR5+0x48] ;  /* 0x000048053a617984 */ /* 0x000e280008000000 */
[----:B------:R-:W-:Y:S04]  /*1930*/  LDS.U8 R66, [R58+UR5+0x80] ;  /* 0x000080053a427984 */ /* 0x000fe80008000000 */
[----:B------:R-:W-:Y:S04]  /*1940*/  LDS.U8 R79, [R58+UR5+0xc0] ;  /* 0x0000c0053a4f7984 */ /* 0x000fe80008000000 */
[----:B------:R-:W-:Y:S04]  /*1950*/  LDS.U8 R88, [R58+UR5+0x400] ;  /* 0x000400053a587984 */ /* 0x000fe80008000000 */
[----:B------:R-:W1:Y:S04]  /*1960*/  LDS.U8 R99, [R58+UR5+0x440] ;  /* 0x000440053a637984 */ /* 0x000e680008000000 */
[----:B------:R-:W-:Y:S04]  /*1970*/  LDS.U8 R68, [R58+UR5+0x488] ;  /* 0x000488053a447984 */ /* 0x000fe80008000000 */
[----:B------:R-:W-:Y:S04]  /*1980*/  LDS.U8 R81, [R58+UR5+0x4c8] ;  /* 0x0004c8053a517984 */ /* 0x000fe80008000000 */
[----:B------:R-:W-:Y:S04]  /*1990*/  LDS.U8 R90, [R58+UR5+0x408] ;  /* 0x000408053a5a7984 */ /* 0x000fe80008000000 */
[----:B------:R-:W1:Y:S04]  /*19a0*/  LDS.U8 R101, [R58+UR5+0x448] ;  /* 0x000448053a657984 */ /* 0x000e680008000000 */
[----:B------:R-:W-:Y:S04]  /*19b0*/  LDS.U8 R70, [R58+UR5+0x480] ;  /* 0x000480053a467984 */ /* 0x000fe80008000000 */
[----:B------:R-:W-:Y:S01]  /*19c0*/  LDS.U8 R83, [R58+UR5+0x4c0] ;  /* 0x0004c0053a537984 */ /* 0x000fe20008000000 */
[----:B------:R-:W-:Y:S01]  /*19d0*/  BAR.SYNC.DEFER_BLOCKING 0x0 ;  /* 0x0000000000007b1d */ /* 0x000fe20000010000 */
[----:B0-----:R-:W-:-:S02]  /*19e0*/  IMAD R2, R3, 0x100, R2 ;  /* 0x0000010003027824 */ /* 0x001fc400078e0202 */
[----:B-1----:R-:W-:Y:S02]  /*19f0*/  IMAD R3, R25, 0x100, R24 ;  /* 0x0000010019037824 */ /* 0x002fe400078e0218 */
[----:B------:R-:W-:Y:S02]  /*1a00*/  IMAD R82, R93, 0x100, R82 ;  /* 0x000001005d527824 */ /* 0x000fe400078e0252 */
[----:B------:R-:W-:Y:S01]  /*1a10*/  IMAD R27, R27, 0x100, R26 ;  /* 0x000001001b1b7824 */ /* 0x000fe200078e021a */
[----:B------:R-:W-:Y:S02]  /*1a20*/  F2FP.F16.E4M3.UNPACK_B R24, R2 ;  /* 0x00000002ff18723e */ /* 0x000fe400020006ff */
[----:B------:R-:W-:Y:S02]  /*1a30*/  F2FP.F16.E4M3.UNPACK_B R26, R3 ;  /* 0x00000003ff1a723e */ /* 0x000fe400020006ff */
[----:B------:R-:W-:Y:S02]  /*1a40*/  F2FP.F16.E4M3.UNPACK_B R25, R82 ;  /* 0x00000052ff19723e */ /* 0x000fe400020006ff */
[----:B------:R-:W-:Y:S01]  /*1a50*/  F2FP.F16.E4M3.UNPACK_B R27, R27 ;  /* 0x0000001bff1b723e */ /* 0x000fe200020006ff */
[----:B------:R-:W-:-:S02]  /*1a60*/  IMAD R84, R95, 0x100, R84 ;  /* 0x000001005f547824 */ /* 0x000fc400078e0254 */
[----:B------:R-:W-:Y:S02]  /*1a70*/  IMAD R86, R97, 0x100, R86 ;  /* 0x0000010061567824 */ /* 0x000fe400078e0256 */
[----:B------:R-:W-:Y:S02]  /*1a80*/  IMAD R88, R99, 0x100, R88 ;  /* 0x0000010063587824 */ /* 0x000fe400078e0258 */
[----:B------:R-:W-:Y:S02]  /*1a90*/  IMAD R90, R101, 0x100, R90 ;  /* 0x00000100655a7824 */ /* 0x000fe400078e025a */
[----:B------:R-:W-:Y:S02]  /*1aa0*/  IMAD R72, R85, 0x100, R72 ;  /* 0x0000010055487824 */ /* 0x000fe400078e0248 */
[----:B------:R-:W-:Y:S02]  /*1ab0*/  IMAD R74, R87, 0x100, R74 ;  /* 0x00000100574a7824 */ /* 0x000fe400078e024a */
[----:B------:R-:W-:-:S02]  /*1ac0*/  IMAD R76, R89, 0x100, R76 ;  /* 0x00000100594c7824 */ /* 0x000fc400078e024c */
[----:B------:R-:W-:Y:S01]  /*1ad0*/  IMAD R78, R91, 0x100, R78 ;  /* 0x000001005b4e7824 */ /* 0x000fe200078e024e */
[----:B------:R-:W-:Y:S01]  /*1ae0*/  UIADD3 UR6, UPT, UPT, UR6, -0x1, URZ ;  /* 0xffffffff06067890 */ /* 0x000fe2000fffe0ff */
[----:B--2---:R-:W-:Y:S04]  /*1af0*/  STS.U8 [R41+UR5+0xc00], R104 ;  /* 0x000c006829007988 */ /* 0x004fe80008000005 */
[----:B---3--:R-:W-:Y:S04]  /*1b00*/  STS.U8 [R41+UR5+0x800], R100 ;  /* 0x0008006429007988 */ /* 0x008fe80008000005 */
[----:B----4-:R-:W-:Y:S04]  /*1b10*/  STS.U8 [R41+UR5+0x400], R96 ;  /* 0x0004006029007988 */ /* 0x010fe80008000005 */
[----:B-----5:R-:W-:Y:S04]  /*1b20*/  STS.U8 [R41+UR5+0x200], R94 ;  /* 0x0002005e29007988 */ /* 0x020fe80008000005 */
[----:B------:R-:W-:Y:S04]  /*1b30*/  STS.U8 [R41+UR5], R92 ;  /* 0x0000005c29007988 */ /* 0x000fe80008000005 */
[----:B------:R-:W-:Y:S04]  /*1b40*/  STS.U8 [R41+UR5+0x600], R98 ;  /* 0x0006006229007988 */ /* 0x000fe80008000005 */
[----:B------:R-:W-:Y:S04]  /*1b50*/  STS.U8 [R41+UR5+0xa00], R102 ;  /* 0x000a006629007988 */ /* 0x000fe80008000005 */
[----:B------:R-:W-:Y:S01]  /*1b60*/  STS.U8 [R41+UR5+0xe00], R106 ;  /* 0x000e006a29007988 */ /* 0x000fe20008000005 */
[----:B------:R-:W-:Y:S06]  /*1b70*/  BAR.SYNC.DEFER_BLOCKING 0x0 ;  /* 0x0000000000007b1d */ /* 0x000fec0000010000 */
[----:B------:R-:W0:Y:S02]  /*1b80*/  LDSM.16.M88.4 R8, [R44] ;  /* 0x000000002c08783b */ /* 0x000e240000000200 */
[----:B0-----:R-:W-:-:S02]  /*1b90*/  F2FP.F16.E4M3.UNPACK_B R28, R8 ;  /* 0x00000008ff1c723e */ /* 0x001fc400020006ff */
[----:B------:R-:W-:Y:S02]  /*1ba0*/  F2FP.F16.E4M3.UNPACK_B R29, R9 ;  /* 0x00000009ff1d723e */ /* 0x000fe400020006ff */
[----:B------:R-:W-:Y:S02]  /*1bb0*/  F2FP.F16.E4M3.UNPACK_B R2, R10 ;  /* 0x0000000aff02723e */ /* 0x000fe400020006ff */
[----:B------:R-:W-:-:S03]  /*1bc0*/  F2FP.F16.E4M3.UNPACK_B R3, R11 ;  /* 0x0000000bff03723e */ /* 0x000fc600020006ff */
[C---:B------:R-:W-:Y:S08]  /*1bd0*/  HMMA.16816.F32 R4, R24.reuse, R28, R4 ;  /* 0x0000001c1804723c */ /* 0x040ff00000001804 */
[----:B------:R-:W-:Y:S01]  /*1be0*/  HMMA.16816.F32 R16, R24, R2, R16 ;  /* 0x000000021810723c */ /* 0x000fe20000001810 */
[----:B------:R-:W-:Y:S02]  /*1bf0*/  F2FP.F16.E4M3.UNPACK_B R24, R84 ;  /* 0x00000054ff18723e */ /* 0x000fe400020006ff */
[----:B------:R-:W-:-:S02]  /*1c00*/  F2FP.F16.E4M3.UNPACK_B R25, R86 ;  /* 0x00000056ff19723e */ /* 0x000fc400020006ff */
[----:B------:R-:W-:Y:S02]  /*1c10*/  F2FP.F16.E4M3.UNPACK_B R26, R88 ;  /* 0x00000058ff1a723e */ /* 0x000fe400020006ff */
[----:B------:R-:W-:-:S07]  /*1c20*/  F2FP.F16.E4M3.UNPACK_B R27, R90 ;  /* 0x0000005aff1b723e */ /* 0x000fce00020006ff */
[----:B------:R-:W-:Y:S01]  /*1c30*/  HMMA.16816.F32 R12, R24, R28, R12 ;  /* 0x0000001c180c723c */ /* 0x000fe2000000180c */
[----:B------:R-:W-:-:S07]  /*1c40*/  F2FP.F16.E4M3.UNPACK_B R28, R8.H1 ;  /* 0x00000008ff1c723e */ /* 0x000fce00030006ff */
[----:B------:R-:W-:Y:S01]  /*1c50*/  HMMA.16816.F32 R20, R24, R2, R20 ;  /* 0x000000021814723c */ /* 0x000fe20000001814 */
[----:B------:R-:W-:Y:S01]  /*1c60*/  F2FP.F16.E4M3.UNPACK_B R29, R9.H1 ;  /* 0x00000009ff1d723e */ /* 0x000fe200030006ff */
[----:B------:R-:W-:Y:S01]  /*1c70*/  IMAD R8, R64, 0x100, R77 ;  /* 0x0000010040087824 */ /* 0x000fe200078e024d */
[----:B------:R-:W-:Y:S01]  /*1c80*/  F2FP.F16.E4M3.UNPACK_B R2, R10.H1 ;  /* 0x0000000aff02723e */ /* 0x000fe200030006ff */
[----:B------:R-:W-:Y:S01]  /*1c90*/  IMAD R9, R79, 0x100, R66 ;  /* 0x000001004f097824 */ /* 0x000fe200078e0242 */
[----:B------:R-:W-:Y:S01]  /*1ca0*/  F2FP.F16.E4M3.UNPACK_B R3, R11.H1 ;  /* 0x0000000bff03723e */ /* 0x000fe200030006ff */
[----:B------:R-:W-:Y:S02]  /*1cb0*/  IMAD R10, R81, 0x100, R68 ;  /* 0x00000100510a7824 */ /* 0x000fe400078e0244 */
[----:B------:R-:W-:Y:S01]  /*1cc0*/  IMAD R11, R83, 0x100, R70 ;  /* 0x00000100530b7824 */ /* 0x000fe200078e0246 */
[----:B------:R-:W-:Y:S02]  /*1cd0*/  F2FP.F16.E4M3.UNPACK_B R24, R72 ;  /* 0x00000048ff18723e */ /* 0x000fe400020006ff */
[----:B------:R-:W-:-:S02]  /*1ce0*/  F2FP.F16.E4M3.UNPACK_B R25, R74 ;  /* 0x0000004aff19723e */ /* 0x000fc400020006ff */
[----:B------:R-:W-:Y:S02]  /*1cf0*/  F2FP.F16.E4M3.UNPACK_B R26, R76 ;  /* 0x0000004cff1a723e */ /* 0x000fe400020006ff */
[----:B------:R-:W-:Y:S02]  /*1d00*/  F2FP.F16.E4M3.UNPACK_B R27, R78 ;  /* 0x0000004eff1b723e */ /* 0x000fe400020006ff */
[----:B------:R-:W-:Y:S02]  /*1d10*/  F2FP.F16.E4M3.UNPACK_B R8, R8 ;  /* 0x00000008ff08723e */ /* 0x000fe400020006ff */
[----:B------:R-:W-:Y:S02]  /*1d20*/  F2FP.F16.E4M3.UNPACK_B R9, R9 ;  /* 0x00000009ff09723e */ /* 0x000fe400020006ff */
[----:B------:R-:W-:Y:S02]  /*1d30*/  F2FP.F16.E4M3.UNPACK_B R10, R10 ;  /* 0x0000000aff0a723e */ /* 0x000fe400020006ff */
[----:B------:R-:W-:Y:S01]  /*1d40*/  F2FP.F16.E4M3.UNPACK_B R11, R11 ;  /* 0x0000000bff0b723e */ /* 0x000fe200020006ff */
[----:B------:R-:W-:Y:S01]  /*1d50*/  HMMA.16816.F32 R4, R24, R28, R4 ;  /* 0x0000001c1804723c */ /* 0x000fe20000001804 */
[----:B------:R-:W-:-:S07]  /*1d60*/  UISETP.NE.U32.AND UP0, UPT, UR6, URZ, UPT ;  /* 0x000000ff0600728c */ /* 0x000fce000bf05070 */
[----:B------:R-:W-:Y:S08]  /*1d70*/  HMMA.16816.F32 R16, R24, R2, R16 ;  /* 0x000000021810723c */ /* 0x000ff00000001810 */
[C---:B------:R-:W-:Y:S08]  /*1d80*/  HMMA.16816.F32 R12, R8.reuse, R28, R12 ;  /* 0x0000001c080c723c */ /* 0x040ff0000000180c */
[----:B------:R-:W-:Y:S01]  /*1d90*/  HMMA.16816.F32 R20, R8, R2, R20 ;  /* 0x000000020814723c */ /* 0x000fe20000001814 */
[----:B------:R-:W-:-:S02]  /*1da0*/  IADD3 R39, P6, PT, R39, UR4, RZ ;  /* 0x0000000427277c10 */ /* 0x000fc4000ffde0ff */
[----:B------:R-:W-:Y:S02]  /*1db0*/  IADD3 R45, P0, PT, R45, UR4, RZ ;  /* 0x000000042d2d7c10 */ /* 0x000fe4000ff1e0ff */
[----:B------:R-:W-:Y:S02]  /*1dc0*/  IADD3.X R51, PT, PT, R51, UR10, RZ, P6, !PT ;  /* 0x0000000a33337c10 */ /* 0x000fe4000b7fe4ff */
[----:B------:R-:W-:Y:S02]  /*1dd0*/  IADD3.X R53, PT, PT, R53, UR10, RZ, P0, !PT ;  /* 0x0000000a35357c10 */ /* 0x000fe400087fe4ff */
[----:B------:R-:W-:Y:S02]  /*1de0*/  IADD3 R46, P1, PT, R46, UR4, RZ ;  /* 0x000000042e2e7c10 */ /* 0x000fe4000ff3e0ff */
[----:B------:R-:W-:Y:S02]  /*1df0*/  IADD3 R47, P2, PT, R47, UR4, RZ ;  /* 0x000000042f2f7c10 */ /* 0x000fe4000ff5e0ff */
[----:B------:R-:W-:-:S02]  /*1e00*/  IADD3 R48, P3, PT, R48, UR4, RZ ;  /* 0x0000000430307c10 */ /* 0x000fc4000ff7e0ff */
[----:B------:R-:W-:Y:S02]  /*1e10*/  IADD3 R49, P4, PT, R49, UR4, RZ ;  /* 0x0000000431317c10 */ /* 0x000fe4000ff9e0ff */
[----:B------:R-:W-:Y:S02]  /*1e20*/  IADD3 R50, P5, PT, R50, UR4, RZ ;  /* 0x0000000432327c10 */ /* 0x000fe4000ffbe0ff */
[----:B------:R-:W-:Y:S02]  /*1e30*/  IADD3 R52, P6, PT, R52, UR4, RZ ;  /* 0x0000000434347c10 */ /* 0x000fe4000ffde0ff */
[----:B------:R-:W-:Y:S02]  /*1e40*/  IADD3 R54, P0, PT, R67, R54, RZ ;  /* 0x0000003643367210 */ /* 0x000fe40007f1e0ff */
[----:B------:R-:W-:Y:S02]  /*1e50*/  IADD3.X R55, PT, PT, R55, UR10, RZ, P1, !PT ;  /* 0x0000000a37377c10 */ /* 0x000fe40008ffe4ff */
[----:B------:R-:W-:-:S02]  /*1e60*/  IADD3.X R57, PT, PT, R57, UR10, RZ, P2, !PT ;  /* 0x0000000a39397c10 */ /* 0x000fc400097fe4ff */
[----:B------:R-:W-:Y:S02]  /*1e70*/  IADD3.X R59, PT, PT, R59, UR10, RZ, P3, !PT ;  /* 0x0000000a3b3b7c10 */ /* 0x000fe40009ffe4ff */
[----:B------:R-:W-:Y:S02]  /*1e80*/  IADD3.X R61, PT, PT, R61, UR10, RZ, P4, !PT ;  /* 0x0000000a3d3d7c10 */ /* 0x000fe4000a7fe4ff */
[----:B------:R-:W-:Y:S02]  /*1e90*/  IADD3.X R63, PT, PT, R63, UR10, RZ, P5, !PT ;  /* 0x0000000a3f3f7c10 */ /* 0x000fe4000affe4ff */
[----:B------:R-:W-:Y:S02]  /*1ea0*/  IADD3.X R65, PT, PT, R65, UR10, RZ, P6, !PT ;  /* 0x0000000a41417c10 */ /* 0x000fe4000b7fe4ff */
[----:B------:R-:W-:Y:S01]  /*1eb0*/  LEA.HI.X.SX32 R56, R67, R56, 0x1, P0 ;  /* 0x0000003843387211 */ /* 0x000fe200000f0eff */
[----:B------:R-:W-:Y:S01]  /*1ec0*/  UIADD3 UR7, UPT, UPT, UR7, -0x20, URZ ;  /* 0xffffffe007077890 */ /* 0x000fe2000fffe0ff */
[----:B------:R-:W-:Y:S11]  /*1ed0*/  BRA.U UP0, `(.L_x_2) ;  /* 0xfffffff500507547 */ /* 0x000ff6000b83ffff */
.L_x_1:
[C---:B------:R-:W-:Y:S01]  /*1ee0*/  IMAD.SHL.U32 R2, R0.reuse, 0x20, RZ ;  /* 0x0000002000027824 */ /* 0x040fe200078e00ff */
[----:B------:R-:W-:Y:S01]  /*1ef0*/  F2FP.SATFINITE.E4M3.F32.PACK_AB_MERGE_C R4, R5, R4, RZ ;  /* 0x000000040504723e */ /* 0x000fe200048070ff */
[----:B------:R-:W-:Y:S01]  /*1f00*/  IMAD.SHL.U32 R3, R0, 0x100, RZ ;  /* 0x0000010000037824 */ /* 0x000fe200078e00ff */
[----:B------:R-:W-:Y:S01]  /*1f10*/  SHF.R.S32.HI R5, RZ, 0x8, R0 ;  /* 0x00000008ff057819 */ /* 0x000fe20000011400 */
[----:B------:R-:W-:Y:S01]  /*1f20*/  BAR.SYNC.DEFER_BLOCKING 0x0 ;  /* 0x0000000000007b1d */ /* 0x000fe20000010000 */
[----:B------:R-:W-:Y:S01]  /*1f30*/  LOP3.LUT R2, R2, 0x60, RZ, 0xc0, !PT ;  /* 0x0000006002027812 */ /* 0x000fe200078ec0ff */
[----:B------:R-:W-:Y:S01]  /*1f40*/  IMAD.SHL.U32 R10, R0, 0x4, RZ ;  /* 0x00000004000a7824 */ /* 0x000fe200078e00ff */
[----:B------:R-:W-:Y:S01]  /*1f50*/  F2FP.SATFINITE.E4M3.F32.PACK_AB_MERGE_C R17, R17, R16, RZ ;  /* 0x000000101111723e */ /* 0x000fe200048070ff */
[----:B------:R-:W-:Y:S01]  /*1f60*/  IMAD.IADD R32, R36, 0x1, R32 ;  /* 0x0000000124207824 */ /* 0x000fe200078e0220 */
[----:B------:R-:W-:Y:S01]  /*1f70*/  LOP3.LUT R35, R2, 0x600, R35, 0xf8, !PT ;  /* 0x0000060002237812 */ /* 0x000fe200078ef823 */
[----:B------:R-:W0:Y:S01]  /*1f80*/  LDCU.128 UR12, c[0x0][0x390] ;  /* 0x00007200ff0c77ac */ /* 0x000e220008000c00 */
[----:B------:R-:W-:Y:S01]  /*1f90*/  SGXT R2, R5, 0x1 ;  /* 0x000000010502781a */ /* 0x000fe20000000200 */
[----:B------:R-:W-:Y:S01]  /*1fa0*/  IMAD.IADD R33, R36, 0x1, R33 ;  /* 0x0000000124217824 */ /* 0x000fe200078e0221 */
[----:B------:R-:W-:Y:S01]  /*1fb0*/  LOP3.LUT R8, R4, 0xffff, RZ, 0xc0, !PT ;  /* 0x0000ffff04087812 */ /* 0x000fe200078ec0ff */
[----:B------:R-:W1:Y:S01]  /*1fc0*/  LDCU UR4, c[0x0][0x3b4] ;  /* 0x00007680ff0477ac */ /* 0x000e620008000800 */
[----:B------:R-:W-:-:S02]  /*1fd0*/  LOP3.LUT R9, R17, 0xffff, RZ, 0xc0, !PT ;  /* 0x0000ffff11097812 */ /* 0x000fc400078ec0ff */
[----:B------:R-:W-:Y:S02]  /*1fe0*/  F2FP.SATFINITE.E4M3.F32.PACK_AB_MERGE_C R6, R7, R6, RZ ;  /* 0x000000060706723e */ /* 0x000fe400048070ff */
[----:B------:R-:W-:Y:S02]  /*1ff0*/  LOP3.LUT R5, R2, 0x1040, RZ, 0xc0, !PT ;  /* 0x0000104002057812 */ /* 0x000fe400078ec0ff */
[----:B------:R-:W-:Y:S02]  /*2000*/  LOP3.LUT R7, R3, 0x1800, RZ, 0xc0, !PT ;  /* 0x0000180003077812 */ /* 0x000fe400078ec0ff */
[----:B------:R-:W-:Y:S02]  /*2010*/  F2FP.SATFINITE.E4M3.F32.PACK_AB_MERGE_C R12, R13, R12, RZ ;  /* 0x0000000c0d0c723e */ /* 0x000fe400048070ff */
[----:B------:R-:W-:Y:S02]  /*2020*/  F2FP.SATFINITE.E4M3.F32.PACK_AB_MERGE_C R21, R21, R20, RZ ;  /* 0x000000141515723e */ /* 0x000fe400048070ff */
[----:B------:R-:W-:-:S02]  /*2030*/  SHF.R.U32.HI R2, RZ, 0x8, R8 ;  /* 0x00000008ff027819 */ /* 0x000fc40000011608 */
[----:B------:R-:W-:Y:S02]  /*2040*/  SHF.R.U32.HI R3, RZ, 0x8, R9 ;  /* 0x00000008ff037819 */ /* 0x000fe40000011609 */
[----:B------:R-:W-:Y:S02]  /*2050*/  F2FP.SATFINITE.E4M3.F32.PACK_AB_MERGE_C R19, R19, R18, RZ ;  /* 0x000000121313723e */ /* 0x000fe400048070ff */
[----:B------:R-:W-:Y:S02]  /*2060*/  F2FP.SATFINITE.E4M3.F32.PACK_AB_MERGE_C R14, R15, R14, RZ ;  /* 0x0000000e0f0e723e */ /* 0x000fe400048070ff */
[----:B------:R-:W-:Y:S02]  /*2070*/  F2FP.SATFINITE.E4M3.F32.PACK_AB_MERGE_C R23, R23, R22, RZ ;  /* 0x000000161717723e */ /* 0x000fe400048070ff */
[----:B------:R-:W-:Y:S02]  /*2080*/  LOP3.LUT R8, R5, 0x1c, R0, 0xf8, !PT ;  /* 0x0000001c05087812 */ /* 0x000fe400078ef800 */
[----:B------:R-:W-:-:S02]  /*2090*/  PRMT R17, R17, 0x7604, R4 ;  /* 0x0000760411117816 */ /* 0x000fc40000000004 */
[----:B------:R-:W-:Y:S02]  /*20a0*/  LOP3.LUT R9, R7, 0x1fc, R10, 0xf8, !PT ;  /* 0x000001fc07097812 */ /* 0x000fe400078ef80a */
[----:B------:R-:W-:Y:S02]  /*20b0*/  PRMT R11, R3, 0x7604, R2 ;  /* 0x00007604030b7816 */ /* 0x000fe40000000002 */
[----:B------:R-:W-:Y:S02]  /*20c0*/  LOP3.LUT R4, R12, 0xffff, RZ, 0xc0, !PT ;  /* 0x0000ffff0c047812 */ /* 0x000fe400078ec0ff */
[----:B------:R-:W-:Y:S02]  /*20d0*/  LOP3.LUT R7, R21, 0xffff, RZ, 0xc0, !PT ;  /* 0x0000ffff15077812 */ /* 0x000fe400078ec0ff */
[----:B------:R-:W-:Y:S02]  /*20e0*/  LOP3.LUT R2, R6, 0xffff, RZ, 0xc0, !PT ;  /* 0x0000ffff06027812 */ /* 0x000fe400078ec0ff */
[----:B------:R-:W-:-:S02]  /*20f0*/  PRMT R10, R19, 0x7604, R6 ;  /* 0x00007604130a7816 */ /* 0x000fc40000000006 */
[----:B------:R-:W-:Y:S02]  /*2100*/  LOP3.LUT R3, R19, 0xffff, RZ, 0xc0, !PT ;  /* 0x0000ffff13037812 */ /* 0x000fe400078ec0ff */
[----:B------:R-:W-:Y:S02]  /*2110*/  LOP3.LUT R8, R8, R35, RZ, 0x3c, !PT ;  /* 0x0000002308087212 */ /* 0x000fe400078e3cff */
[----:B------:R-:W-:Y:S02]  /*2120*/  LOP3.LUT R5, R14, 0xffff, RZ, 0xc0, !PT ;  /* 0x0000ffff0e057812 */ /* 0x000fe400078ec0ff */
[----:B------:R-:W-:Y:S02]  /*2130*/  LOP3.LUT R6, R23, 0xffff, RZ, 0xc0, !PT ;  /* 0x0000ffff17067812 */ /* 0x000fe400078ec0ff */
[----:B------:R-:W-:Y:S02]  /*2140*/  SHF.R.U32.HI R4, RZ, 0x8, R4 ;  /* 0x00000008ff047819 */ /* 0x000fe40000011604 */
[----:B------:R-:W-:-:S02]  /*2150*/  SHF.R.U32.HI R7, RZ, 0x8, R7 ;  /* 0x00000008ff077819 */ /* 0x000fc40000011607 */
[----:B------:R-:W-:Y:S02]  /*2160*/  SHF.R.U32.HI R2, RZ, 0x8, R2 ;  /* 0x00000008ff027819 */ /* 0x000fe40000011602 */
[----:B------:R-:W-:Y:S02]  /*2170*/  SHF.R.U32.HI R3, RZ, 0x8, R3 ;  /* 0x00000008ff037819 */ /* 0x000fe40000011603 */
[----:B------:R-:W-:Y:S02]  /*2180*/  SHF.R.U32.HI R5, RZ, 0x8, R5 ;  /* 0x00000008ff057819 */ /* 0x000fe40000011605 */
[----:B------:R-:W-:Y:S02]  /*2190*/  SHF.R.U32.HI R6, RZ, 0x8, R6 ;  /* 0x00000008ff067819 */ /* 0x000fe40000011606 */
[----:B------:R-:W-:Y:S02]  /*21a0*/  LOP3.LUT R8, R8, 0x2, R37, 0xf8, !PT ;  /* 0x0000000208087812 */ /* 0x000fe400078ef825 */
[----:B------:R-:W-:-:S02]  /*21b0*/  PRMT R7, R7, 0x7604, R4 ;  /* 0x0000760407077816 */ /* 0x000fc40000000004 */
[----:B------:R-:W-:Y:S01]  /*21c0*/  PRMT R13, R21, 0x7604, R12 ;  /* 0x00007604150d7816 */ /* 0x000fe2000000000c */
[----:B------:R2:W-:Y:S01]  /*21d0*/  STS.U16 [R8+UR5], R17 ;  /* 0x0000001108007988 */ /* 0x0005e20008000405 */
[----:B------:R-:W-:Y:S02]  /*21e0*/  PRMT R4, R3, 0x7604, R2 ;  /* 0x0000760403047816 */ /* 0x000fe40000000002 */
[----:B------:R-:W-:Y:S01]  /*21f0*/  PRMT R14, R23, 0x7604, R14 ;  /* 0x00007604170e7816 */ /* 0x000fe2000000000e */
[----:B------:R-:W-:Y:S01]  /*2200*/  STS.U16 [R8+UR5+0x80], R13 ;  /* 0x0000800d08007988 */ /* 0x000fe20008000405 */
[----:B------:R-:W-:Y:S02]  /*2210*/  PRMT R6, R6, 0x7604, R5 ;  /* 0x0000760406067816 */ /* 0x000fe40000000005 */
[----:B------:R-:W-:Y:S01]  /*2220*/  LOP3.LUT R3, R8, 0x20, RZ, 0x3c, !PT ;  /* 0x0000002008037812 */ /* 0x000fe200078e3cff */
[----:B------:R3:W-:Y:S01]  /*2230*/  STS.U16 [R8+UR5+0x100], R11 ;  /* 0x0001000b08007988 */ /* 0x0007e20008000405 */
[----:B------:R-:W-:Y:S01]  /*2240*/  LOP3.LUT R38, R9, 0x60, R38, 0x78, !PT ;  /* 0x0000006009267812 */ /* 0x000fe200078e7826 */
[----:B--2---:R-:W2:Y:S01]  /*2250*/  LDC R17, c[0x0][0x3b8] ;  /* 0x0000ee00ff117b82 */ /* 0x004ea20000000800 */
[----:B------:R-:W-:Y:S01]  /*2260*/  LOP3.LUT R2, R36, R31, RZ, 0xfc, !PT ;  /* 0x0000001f24027212 */ /* 0x000fe200078efcff */
[----:B------:R-:W-:Y:S01]  /*2270*/  STS.U16 [R8+UR5+0x180], R7 ;  /* 0x0001800708007988 */ /* 0x000fe20008000405 */
[C---:B0-----:R-:W-:Y:S01]  /*2280*/  ISETP.GE.AND P0, PT, R30.reuse, UR14, PT ;  /* 0x0000000e1e007c0c */ /* 0x041fe2000bf06270 */
[----:B-1----:R-:W-:Y:S01]  /*2290*/  IMAD R30, R30, UR4, RZ ;  /* 0x000000041e1e7c24 */ /* 0x002fe2000f8e02ff */
[----:B------:R-:W-:Y:S01]  /*22a0*/  LOP3.LUT R12, R36, 0x40, R31, 0xfe, !PT ;  /* 0x00000040240c7812 */ /* 0x000fe200078efe1f */
[----:B------:R0:W-:Y:S01]  /*22b0*/  STS.U16 [R3+UR5+0x800], R10 ;  /* 0x0008000a03007988 */ /* 0x0001e20008000405 */
[----:B------:R-:W-:-:S02]  /*22c0*/  ISETP.LT.AND P2, PT, R2, UR15, !P0 ;  /* 0x0000000f02007c0c */ /* 0x000fc4000c741270 */
[----:B------:R-:W-:Y:S01]  /*22d0*/  IADD3 R16, P1, PT, R30, UR12, RZ ;  /* 0x0000000c1e107c10 */ /* 0x000fe2000ff3e0ff */
[----:B------:R-:W-:Y:S01]  /*22e0*/  STS.U16 [R3+UR5+0x880], R14 ;  /* 0x0008800e03007988 */ /* 0x000fe20008000405 */
[--C-:B---3--:R-:W-:Y:S02]  /*22f0*/  LOP3.LUT R11, R36, 0x60, R31.reuse, 0xfe, !PT ;  /* 0x00000060240b7812 */ /* 0x108fe400078efe1f */
[----:B------:R-:W-:Y:S01]  /*2300*/  LEA.HI.X.SX32 R30, R30, UR13, 0x1, P1 ;  /* 0x0000000d1e1e7c11 */ /* 0x000fe200088f0eff */
[----:B------:R1:W-:Y:S01]  /*2310*/  STS.U16 [R3+UR5+0x900], R4 ;  /* 0x0009000403007988 */ /* 0x0003e20008000405 */
[C-C-:B------:R-:W-:Y:S02]  /*2320*/  LOP3.LUT R13, R36.reuse, 0x30, R31.reuse, 0xfe, !PT ;  /* 0x00000030240d7812 */ /* 0x140fe400078efe1f */
[--C-:B0-----:R-:W-:Y:S01]  /*2330*/  LOP3.LUT R10, R36, 0x50, R31.reuse, 0xfe, !PT ;  /* 0x00000050240a7812 */ /* 0x101fe200078efe1f */
[----:B------:R0:W-:Y:S01]  /*2340*/  STS.U16 [R3+UR5+0x980], R6 ;  /* 0x0009800603007988 */ /* 0x0001e20008000405 */
[----:B------:R-:W-:Y:S01]  /*2350*/  BAR.SYNC.DEFER_BLOCKING 0x0 ;  /* 0x0000000000007b1d */ /* 0x000fe20000010000 */
[----:B------:R-:W-:Y:S01]  /*2360*/  ISETP.LT.AND P5, PT, R32, UR15, !P0 ;  /* 0x0000000f20007c0c */ /* 0x000fe2000c7a1270 */
[-C--:B--2---:R-:W-:Y:S01]  /*2370*/  IMAD R9, R2, R17.reuse, RZ ;  /* 0x0000001102097224 */ /* 0x084fe200078e02ff */
[----:B-1----:R-:W-:Y:S01]  /*2380*/  LOP3.LUT R4, R36, 0x20, R31, 0xfe, !PT ;  /* 0x0000002024047812 */ /* 0x002fe200078efe1f */
[----:B------:R-:W-:Y:S01]  /*2390*/  IMAD R5, R32, R17, RZ ;  /* 0x0000001120057224 */ /* 0x000fe200078e02ff */
[----:B------:R-:W-:Y:S01]  /*23a0*/  LEA.HI R0, R0, R36, RZ, 0x1a ;  /* 0x0000002400007211 */ /* 0x000fe200078fd0ff */
[----:B------:R-:W-:Y:S01]  /*23b0*/  IMAD R14, R17, 0x20, R9 ;  /* 0x00000020110e7824 */ /* 0x000fe200078e0209 */
[----:B0-----:R-:W-:-:S02]  /*23c0*/  LOP3.LUT R3, R36, 0x70, R31, 0xfe, !PT ;  /* 0x0000007024037812 */ /* 0x001fc400078efe1f */
[----:B------:R-:W-:Y:S01]  /*23d0*/  IADD3 R2, P3, PT, R9, R16, RZ ;  /* 0x0000001009027210 */ /* 0x000fe20007f7e0ff */
[----:B------:R-:W-:Y:S01]  /*23e0*/  VIADD R8, R0, 0x28 ;  /* 0x0000002800087836 */ /* 0x000fe20000000000 */
[----:B------:R-:W-:Y:S02]  /*23f0*/  ISETP.LT.AND P1, PT, R3, UR15, !P0 ;  /* 0x0000000f03007c0c */ /* 0x000fe4000c721270 */
[----:B------:R-:W-:Y:S02]  /*2400*/  LEA.HI.X.SX32 R3, R9, R30, 0x1, P3 ;  /* 0x0000001e09037211 */ /* 0x000fe400018f0eff */
[----:B------:R-:W-:Y:S02]  /*2410*/  LOP3.LUT R31, R36, 0x10, R31, 0xfe, !PT ;  /* 0x00000010241f7812 */ /* 0x000fe400078efe1f */
[----:B------:R-:W-:Y:S02]  /*2420*/  ISETP.LT.AND P3, PT, R4, UR15, !P0 ;  /* 0x0000000f04007c0c */ /* 0x000fe4000c761270 */
[----:B------:R-:W-:-:S04]  /*2430*/  IADD3 R4, P4, PT, R5, R16, RZ ;  /* 0x0000001005047210 */ /* 0x000fc80007f9e0ff */
[----:B------:R-:W-:Y:S01]  /*2440*/  LEA.HI.X.SX32 R5, R5, R30, 0x1, P4 ;  /* 0x0000001e05057211 */ /* 0x000fe200020f0eff */
[----:B------:R-:W0:Y:S01]  /*2450*/  LDS R18, [R38+UR5] ;  /* 0x0000000526127984 */ /* 0x000e220008000800 */
[C---:B------:R-:W-:Y:S01]  /*2460*/  ISETP.LT.AND P4, PT, R33.reuse, UR15, !P0 ;  /* 0x0000000f21007c0c */ /* 0x040fe2000c781270 */
[----:B------:R-:W-:Y:S02]  /*2470*/  IMAD R33, R33, R17, RZ ;  /* 0x0000001121217224 */ /* 0x000fe400078e02ff */
[----:B------:R-:W1:Y:S04]  /*2480*/  LDS R19, [R38+UR5+0x200] ;  /* 0x0002000526137984 */ /* 0x000e680008000800 */
[----:B------:R-:W2:Y:S04]  /*2490*/  LDS R20, [R38+UR5+0x400] ;  /* 0x0004000526147984 */ /* 0x000ea80008000800 */
[----:B------:R-:W3:Y:S01]  /*24a0*/  LDS R38, [R38+UR5+0x600] ;  /* 0x0006000526267984 */ /* 0x000ee20008000800 */
[----:B0-----:R-:W-:-:S02]  /*24b0*/  PRMT R15, R18, 0x7770, RZ ;  /* 0x00007770120f7816 */ /* 0x001fc400000000ff */
[----:B------:R-:W-:Y:S02]  /*24c0*/  PRMT R21, R18, 0x7772, RZ ;  /* 0x0000777212157816 */ /* 0x000fe400000000ff */
[----:B-1----:R-:W-:Y:S01]  /*24d0*/  PRMT R23, R19, 0x7770, RZ ;  /* 0x0000777013177816 */ /* 0x002fe200000000ff */
[----:B------:R0:W-:Y:S01]  /*24e0*/  @P2 STG.E.U8 desc[UR8][R2.64], R15 ;  /* 0x0000000f02002986 */ /* 0x0001e2000c101108 */
[C---:B------:R-:W-:Y:S01]  /*24f0*/  ISETP.LT.AND P2, PT, R31.reuse, UR15, !P0 ;  /* 0x0000000f1f007c0c */ /* 0x040fe2000c741270 */
[----:B------:R-:W-:Y:S01]  /*2500*/  IMAD R31, R31, R17, RZ ;  /* 0x000000111f1f7224 */ /* 0x000fe200078e02ff */
[----:B------:R-:W-:Y:S01]  /*2510*/  PRMT R25, R19, 0x7772, RZ ;  /* 0x0000777213197816 */ /* 0x000fe200000000ff */
[----:B------:R1:W-:Y:S01]  /*2520*/  @P5 STG.E.U8 desc[UR8][R4.64], R21 ;  /* 0x0000001504005986 */ /* 0x0003e2000c101108 */
[----:B------:R-:W-:Y:S02]  /*2530*/  ISETP.LT.AND P5, PT, R8, UR15, !P0 ;  /* 0x0000000f08007c0c */ /* 0x000fe4000c7a1270 */
[----:B------:R-:W-:-:S04]  /*2540*/  IADD3 R6, P6, PT, R31, R16, RZ ;  /* 0x000000101f067210 */ /* 0x000fc80007fde0ff */
[----:B------:R-:W-:Y:S01]  /*2550*/  LEA.HI.X.SX32 R7, R31, R30, 0x1, P6 ;  /* 0x0000001e1f077211 */ /* 0x000fe200030f0eff */
[----:B0-----:R-:W-:Y:S01]  /*2560*/  IMAD R15, R8, R17, RZ ;  /* 0x00000011080f7224 */ /* 0x001fe200078e02ff */
[----:B------:R-:W-:-:S03]  /*2570*/  IADD3 R2, P6, PT, R33, R16, RZ ;  /* 0x0000001021027210 */ /* 0x000fc60007fde0ff */
[----:B------:R0:W-:Y:S01]  /*2580*/  @P2 STG.E.U8 desc[UR8][R6.64], R23 ;  /* 0x0000001706002986 */ /* 0x0001e2000c101108 */
[----:B------:R-:W-:Y:S02]  /*2590*/  LEA.HI.X.SX32 R3, R33, R30, 0x1, P6 ;  /* 0x0000001e21037211 */ /* 0x000fe400030f0eff */
[CC--:B------:R-:W-:Y:S02]  /*25a0*/  IADD3 R8, P2, PT, R14.reuse, R16.reuse, RZ ;  /* 0x000000100e087210 */ /* 0x0c0fe40007f5e0ff */
[----:B-1----:R-:W-:Y:S01]  /*25b0*/  IADD3 R4, P6, PT, R15, R16, RZ ;  /* 0x000000100f047210 */ /* 0x002fe20007fde0ff */
[----:B------:R1:W-:Y:S01]  /*25c0*/  @P4 STG.E.U8 desc[UR8][R2.64], R25 ;  /* 0x0000001902004986 */ /* 0x0003e2000c101108 */
[-C--:B------:R-:W-:Y:S01]  /*25d0*/  LEA.HI.X.SX32 R9, R14, R30.reuse, 0x1, P2 ;  /* 0x0000001e0e097211 */ /* 0x080fe200010f0eff */
[----:B------:R-:W-:Y:S01]  /*25e0*/  IMAD R14, R17, 0x10, R14 ;  /* 0x00000010110e7824 */ /* 0x000fe200078e020e */
[----:B--2---:R-:W-:Y:S02]  /*25f0*/  PRMT R21, R20, 0x7770, RZ ;  /* 0x0000777014157816 */ /* 0x004fe400000000ff */
[----:B------:R-:W-:Y:S01]  /*2600*/  LEA.HI.X.SX32 R5, R15, R30, 0x1, P6 ;  /* 0x0000001e0f057211 */ /* 0x000fe200030f0eff */
[----:B0-----:R-:W-:Y:S01]  /*2610*/  VIADD R6, R0, 0x38 ;  /* 0x0000003800067836 */ /* 0x001fe20000000000 */
[----:B------:R-:W-:Y:S01]  /*2620*/  PRMT R15, R20, 0x7772, RZ ;  /* 0x00007772140f7816 */ /* 0x000fe200000000ff */
[----:B------:R-:W-:Y:S01]  /*2630*/  @P3 STG.E.U8 desc[UR8][R8.64], R21 ;  /* 0x0000001508003986 */ /* 0x000fe2000c101108 */
[----:B------:R-:W-:Y:S01]  /*2640*/  ISETP.LT.AND P4, PT, R13, UR15, !P0 ;  /* 0x0000000f0d007c0c */ /* 0x000fe2000c781270 */
[----:B------:R-:W-:Y:S01]  /*2650*/  VIADD R7, R0, 0x48 ;  /* 0x0000004800077836 */ /* 0x000fe20000000000 */
[----:B------:R-:W-:Y:S01]  /*2660*/  ISETP.LT.AND P2, PT, R12, UR15, !P0 ;  /* 0x0000000f0c007c0c */ /* 0x000fe2000c741270 */
[----:B------:R0:W-:Y:S01]  /*2670*/  @P5 STG.E.U8 desc[UR8][R4.64], R15 ;  /* 0x0000000f04005986 */ /* 0x0001e2000c101108 */
[----:B-1----:R-:W-:Y:S01]  /*2680*/  IADD3 R2, P5, PT, R14, R16, RZ ;  /* 0x000000100e027210 */ /* 0x002fe20007fbe0ff */
[-C--:B------:R-:W-:Y:S01]  /*2690*/  IMAD R12, R6, R17.reuse, RZ ;  /* 0x00000011060c7224 */ /* 0x080fe200078e02ff */
[----:B---3--:R-:W-:Y:S01]  /*26a0*/  PRMT R23, R38, 0x7770, RZ ;  /* 0x0000777026177816 */ /* 0x008fe200000000ff */
[----:B------:R-:W-:Y:S01]  /*26b0*/  IMAD R13, R7, R17, RZ ;  /* 0x00000011070d7224 */ /* 0x000fe200078e02ff */
[----:B------:R-:W-:Y:S01]  /*26c0*/  LEA.HI.X.SX32 R3, R14, R30, 0x1, P5 ;  /* 0x0000001e0e037211 */ /* 0x000fe200028f0eff */
[----:B------:R-:W-:Y:S01]  /*26d0*/  IMAD R14, R17, 0x10, R14 ;  /* 0x00000010110e7824 */ /* 0x000fe200078e020e */
[----:B------:R-:W-:-:S02]  /*26e0*/  ISETP.LT.AND P3, PT, R6, UR15, !P0 ;  /* 0x0000000f06007c0c */ /* 0x000fc4000c761270 */
[-C--:B------:R-:W-:Y:S01]  /*26f0*/  IADD3 R6, P6, PT, R12, R16.reuse, RZ ;  /* 0x000000100c067210 */ /* 0x080fe20007fde0ff */
[----:B------:R1:W-:Y:S01]  /*2700*/  @P4 STG.E.U8 desc[UR8][R2.64], R23 ;  /* 0x0000001702004986 */ /* 0x0003e2000c101108 */
[----:B------:R-:W-:Y:S02]  /*2710*/  ISETP.LT.AND P4, PT, R7, UR15, !P0 ;  /* 0x0000000f07007c0c */ /* 0x000fe4000c781270 */
[----:B0-----:R-:W-:Y:S02]  /*2720*/  IADD3 R4, P5, PT, R14, R16, RZ ;  /* 0x000000100e047210 */ /* 0x001fe40007fbe0ff */
[----:B------:R-:W-:Y:S02]  /*2730*/  LEA.HI.X.SX32 R7, R12, R30, 0x1, P6 ;  /* 0x0000001e0c077211 */ /* 0x000fe400030f0eff */
[----:B------:R-:W-:Y:S02]  /*2740*/  IADD3 R8, P6, PT, R13, R16, RZ ;  /* 0x000000100d087210 */ /* 0x000fe40007fde0ff */
[----:B------:R-:W-:-:S02]  /*2750*/  PRMT R15, R38, 0x7772, RZ ;  /* 0x00007772260f7816 */ /* 0x000fc400000000ff */
[-C--:B------:R-:W-:Y:S01]  /*2760*/  LEA.HI.X.SX32 R5, R14, R30.reuse, 0x1, P5 ;  /* 0x0000001e0e057211 */ /* 0x080fe200028f0eff */
[----:B-1----:R-:W-:Y:S01]  /*2770*/  VIADD R2, R0, 0x58 ;  /* 0x0000005800027836 */ /* 0x002fe20000000000 */
[C---:B------:R-:W-:Y:S01]  /*2780*/  PRMT R21, R18.reuse, 0x7771, RZ ;  /* 0x0000777112157816 */ /* 0x040fe200000000ff */
[----:B------:R-:W-:Y:S01]  /*2790*/  IMAD R14, R17, 0x10, R14 ;  /* 0x00000010110e7824 */ /* 0x000fe200078e020e */
[----:B------:R-:W-:Y:S01]  /*27a0*/  LEA.HI.X.SX32 R9, R13, R30, 0x1, P6 ;  /* 0x0000001e0d097211 */ /* 0x000fe200030f0eff */
[----:B------:R0:W-:Y:S01]  /*27b0*/  @P3 STG.E.U8 desc[UR8][R6.64], R15 ;  /* 0x0000000f06003986 */ /* 0x0001e2000c101108 */
[----:B------:R-:W-:Y:S01]  /*27c0*/  PRMT R25, R18, 0x7773, RZ ;  /* 0x0000777312197816 */ /* 0x000fe200000000ff */
[----:B------:R-:W-:Y:S01]  /*27d0*/  VIADD R13, R0, 0x68 ;  /* 0x00000068000d7836 */ /* 0x000fe20000000000 */
[----:B------:R-:W-:Y:S01]  /*27e0*/  ISETP.LT.AND P5, PT, R10, UR15, !P0 ;  /* 0x0000000f0a007c0c */ /* 0x000fe2000c7a1270 */
[----:B------:R1:W-:Y:S01]  /*27f0*/  @P2 STG.E.U8 desc[UR8][R4.64], R21 ;  /* 0x0000001504002986 */ /* 0x0003e2000c101108 */
[-C--:B------:R-:W-:Y:S01]  /*2800*/  IMAD R10, R2, R17.reuse, RZ ;  /* 0x00000011020a7224 */ /* 0x080fe200078e02ff */
[----:B------:R-:W-:Y:S01]  /*2810*/  PRMT R23, R38, 0x7771, RZ ;  /* 0x0000777126177816 */ /* 0x000fe200000000ff */
[----:B------:R-:W-:Y:S01]  /*2820*/  IMAD R12, R13, R17, RZ ;  /* 0x000000110d0c7224 */ /* 0x000fe200078e02ff */
[----:B------:R2:W-:Y:S01]  /*2830*/  @P4 STG.E.U8 desc[UR8][R8.64], R25 ;  /* 0x0000001908004986 */ /* 0x0005e2000c101108 */
[----:B------:R-:W-:Y:S01]  /*2840*/  ISETP.LT.AND P4, PT, R2, UR15, !P0 ;  /* 0x0000000f02007c0c */ /* 0x000fe2000c781270 */
[----:B------:R-:W-:Y:S01]  /*2850*/  VIADD R0, R0, 0x78 ;  /* 0x0000007800007836 */ /* 0x000fe20000000000 */
[----:B------:R-:W-:Y:S01]  /*2860*/  IADD3 R2, P3, PT, R14, R16, RZ ;  /* 0x000000100e027210 */ /* 0x000fe20007f7e0ff */
[----:B0-----:R-:W-:-:S02]  /*2870*/  IMAD R7, R17, 0x10, R14 ;  /* 0x0000001011077824 */ /* 0x001fc400078e020e */
[----:B------:R-:W-:Y:S01]  /*2880*/  IMAD R15, R0, R17, RZ ;  /* 0x00000011000f7224 */ /* 0x000fe200078e02ff */
[----:B------:R-:W-:Y:S01]  /*2890*/  LEA.HI.X.SX32 R3, R14, R30, 0x1, P3 ;  /* 0x0000001e0e037211 */ /* 0x000fe200018f0eff */
[----:B------:R-:W-:Y:S01]  /*28a0*/  IMAD R14, R17, 0x10, R7 ;  /* 0x00000010110e7824 */ /* 0x000fe200078e0207 */
[CC--:B-1----:R-:W-:Y:S02]  /*28b0*/  IADD3 R4, P2, PT, R10.reuse, R16.reuse, RZ ;  /* 0x000000100a047210 */ /* 0x0c2fe40007f5e0ff */
[----:B------:R-:W-:Y:S02]  /*28c0*/  IADD3 R6, P3, PT, R7, R16, RZ ;  /* 0x0000001007067210 */ /* 0x000fe40007f7e0ff */
[----:B------:R-:W-:Y:S02]  /*28d0*/  LEA.HI.X.SX32 R5, R10, R30, 0x1, P2 ;  /* 0x0000001e0a057211 */ /* 0x000fe400010f0eff */
[-C--:B------:R-:W-:Y:S02]  /*28e0*/  IADD3 R10, P2, PT, R14, R16.reuse, RZ ;  /* 0x000000100e0a7210 */ /* 0x080fe40007f5e0ff */
[----:B--2---:R-:W-:-:S02]  /*28f0*/  IADD3 R8, P6, PT, R12, R16, RZ ;  /* 0x000000100c087210 */ /* 0x004fc40007fde0ff */
[-C--:B------:R-:W-:Y:S02]  /*2900*/  LEA.HI.X.SX32 R7, R7, R30.reuse, 0x1, P3 ;  /* 0x0000001e07077211 */ /* 0x080fe400018f0eff */
[----:B------:R-:W-:Y:S02]  /*2910*/  ISETP.LT.AND P3, PT, R11, UR15, !P0 ;  /* 0x0000000f0b007c0c */ /* 0x000fe4000c761270 */
[-C--:B------:R-:W-:Y:S02]  /*2920*/  LEA.HI.X.SX32 R11, R14, R30.reuse, 0x1, P2 ;  /* 0x0000001e0e0b7211 */ /* 0x080fe400010f0eff */
[----:B------:R-:W-:Y:S02]  /*2930*/  ISETP.LT.AND P2, PT, R13, UR15, !P0 ;  /* 0x0000000f0d007c0c */ /* 0x000fe4000c741270 */
[----:B------:R-:W-:Y:S02]  /*2940*/  LEA.HI.X.SX32 R9, R12, R30, 0x1, P6 ;  /* 0x0000001e0c097211 */ /* 0x000fe400030f0eff */
[----:B------:R-:W-:-:S02]  /*2950*/  IADD3 R12, P6, PT, R15, R16, RZ ;  /* 0x000000100f0c7210 */ /* 0x000fc40007fde0ff */
[----:B------:R-:W-:Y:S02]  /*2960*/  ISETP.LT.AND P0, PT, R0, UR15, !P0 ;  /* 0x0000000f00007c0c */ /* 0x000fe4000c701270 */
[----:B------:R-:W-:Y:S02]  /*2970*/  PRMT R17, R19, 0x7771, RZ ;  /* 0x0000777113117816 */ /* 0x000fe400000000ff */
[----:B------:R-:W-:Y:S02]  /*2980*/  LEA.HI.X.SX32 R13, R15, R30, 0x1, P6 ;  /* 0x0000001e0f0d7211 */ /* 0x000fe400030f0eff */
[----:B------:R-:W-:Y:S01]  /*2990*/  PRMT R19, R19, 0x7773, RZ ;  /* 0x0000777313137816 */ /* 0x000fe200000000ff */
[----:B------:R0:W-:Y:S01]  /*29a0*/  @P5 STG.E.U8 desc[UR8][R2.64], R17 ;  /* 0x0000001102005986 */ /* 0x0001e2000c101108 */
[C---:B------:R-:W-:Y:S02]  /*29b0*/  PRMT R15, R20.reuse, 0x7771, RZ ;  /* 0x00007771140f7816 */ /* 0x040fe400000000ff */
[----:B------:R-:W-:Y:S01]  /*29c0*/  PRMT R21, R20, 0x7773, RZ ;  /* 0x0000777314157816 */ /* 0x000fe200000000ff */
[----:B------:R0:W-:Y:S01]  /*29d0*/  @P4 STG.E.U8 desc[UR8][R4.64], R19 ;  /* 0x0000001304004986 */ /* 0x0001e2000c101108 */
[----:B------:R-:W-:-:S03]  /*29e0*/  PRMT R25, R38, 0x7773, RZ ;  /* 0x0000777326197816 */ /* 0x000fc600000000ff */
[----:B------:R0:W-:Y:S04]  /*29f0*/  @P3 STG.E.U8 desc[UR8][R6.64], R15 ;  /* 0x0000000f06003986 */ /* 0x0001e8000c101108 */
[----:B------:R0:W-:Y:S04]  /*2a00*/  @P2 STG.E.U8 desc[UR8][R8.64], R21 ;  /* 0x0000001508002986 */ /* 0x0001e8000c101108 */
[----:B------:R0:W-:Y:S01]  /*2a10*/  @P1 STG.E.U8 desc[UR8][R10.64], R23 ;  /* 0x000000170a001986 */ /* 0x0001e2000c101108 */
[----:B------:R-:W-:Y:S05]  /*2a20*/  @!P0 EXIT ;  /* 0x000000000000894d */ /* 0x000fea0003800000 */
[----:B------:R-:W-:Y:S01]  /*2a30*/  STG.E.U8 desc[UR8][R12.64], R25 ;  /* 0x000000190c007986 */ /* 0x000fe2000c101108 */
[----:B------:R-:W-:Y:S05]  /*2a40*/  EXIT ;  /* 0x000000000000794d */ /* 0x000fea0003800000 */
.L_x_3:
[----:B------:R-:W-:-:S00]  /*2a50*/  BRA `(.L_x_3) ;  /* 0xfffffffc00fc7947 */ /* 0x000fc0000383ffff */
[----:B------:R-:W-:-:S00]  /*2a60*/  NOP ;  /* 0x0000000000007918 */ /* 0x000fc00000000000 */
        /* <DEDUP_REMOVED lines=9> */
.L_x_4:


//--------------------- .nv.shared.matmul_kernel  --------------------------
	.section	.nv.shared.matmul_kernel,"aw",@nobits
	.sectionflags	@""
	.align	16
	.zero		1024


//--------------------- .nv.shared.reserved.0     --------------------------
	.section	.nv.shared.reserved.0,"aw",@nobits
	.weak		__nv_reservedSMEM_offset_0_alias
	.size		__nv_reservedSMEM_offset_0_alias, 0, 64
	.other		__nv_reservedSMEM_offset_0_alias,@"STO_CUDA_RESERVED_SHARED STV_DEFAULT"
__nv_reservedSMEM_offset_0_alias:
	.zero		0
	.zero		64


//--------------------- .nv.constant0.matmul_kernel --------------------------
	.section	.nv.constant0.matmul_kernel,"a",@progbits
	.sectionflags	@""
	.align	4
.nv.constant0.matmul_kernel:
	.zero		976


//--------------------- SYMBOLS --------------------------

	.type		.nv.reservedSmem.offset0,@object
	.size		.nv.reservedSmem.offset0,0x4
	.type		.nv.reservedSmem.cap,@object
	.size		.nv.reservedSmem.cap,0x4
